//
// Generated by NVIDIA NVVM Compiler
//
// Compiler Build ID: CL-36424714
// Cuda compilation tools, release 13.0, V13.0.88
// Based on NVVM 20.0.0
//

.version 9.0
.target sm_100
.address_size 64

	// .globl	_Z6mm16tcP6__halfS0_Pfiii
// _ZZ6mm16tcP6__halfS0_PfiiiE8A_shared has been demoted
// _ZZ6mm16tcP6__halfS0_PfiiiE8B_shared has been demoted

.visible .entry _Z6mm16tcP6__halfS0_Pfiii(
	.param .u64 .ptr .align 1 _Z6mm16tcP6__halfS0_Pfiii_param_0,
	.param .u64 .ptr .align 1 _Z6mm16tcP6__halfS0_Pfiii_param_1,
	.param .u64 .ptr .align 1 _Z6mm16tcP6__halfS0_Pfiii_param_2,
	.param .u32 _Z6mm16tcP6__halfS0_Pfiii_param_3,
	.param .u32 _Z6mm16tcP6__halfS0_Pfiii_param_4,
	.param .u32 _Z6mm16tcP6__halfS0_Pfiii_param_5
)
{
	.reg .pred 	%p<54>;
	.reg .b16 	%rs<51>;
	.reg .b32 	%r<241>;
	.reg .b32 	%f<324>;
	.reg .b64 	%rd<47>;
	// demoted variable
	.shared .align 2 .b8 _ZZ6mm16tcP6__halfS0_PfiiiE8A_shared[4096];
	// demoted variable
	.shared .align 2 .b8 _ZZ6mm16tcP6__halfS0_PfiiiE8B_shared[4096];
	ld.param.u32 	%r49, [_Z6mm16tcP6__halfS0_Pfiii_param_3];
	ld.param.u32 	%r48, [_Z6mm16tcP6__halfS0_Pfiii_param_5];
	mov.u32 	%r50, %ctaid.x;
	shl.b32 	%r1, %r50, 7;
	setp.ge.u32 	%p1, %r1, %r48;
	mov.u32 	%r51, %ctaid.y;
	shl.b32 	%r2, %r51, 7;
	setp.ge.u32 	%p2, %r2, %r49;
	or.pred  	%p3, %p1, %p2;
	@%p3 bra 	$L__BB0_37;
	ld.param.u32 	%r209, [_Z6mm16tcP6__halfS0_Pfiii_param_4];
	mov.f32 	%f196, 0f00000000;
	// begin inline asm
	{  cvt.rn.f16.f32 %rs34, %f196;}

	// end inline asm
	mov.u32 	%r53, %ntid.x;
	mov.u32 	%r54, %tid.y;
	mov.u32 	%r55, %tid.x;
	mad.lo.s32 	%r56, %r53, %r54, %r55;
	shr.u32 	%r228, %r56, 4;
	and.b32  	%r231, %r56, 15;
	setp.lt.s32 	%p4, %r209, 1;
	mov.f32 	%f197, %f196;
	mov.f32 	%f198, %f196;
	mov.f32 	%f199, %f196;
	mov.f32 	%f200, %f196;
	mov.f32 	%f201, %f196;
	mov.f32 	%f202, %f196;
	mov.f32 	%f203, %f196;
	mov.f32 	%f204, %f196;
	mov.f32 	%f205, %f196;
	mov.f32 	%f206, %f196;
	mov.f32 	%f207, %f196;
	mov.f32 	%f208, %f196;
	mov.f32 	%f209, %f196;
	mov.f32 	%f210, %f196;
	mov.f32 	%f211, %f196;
	mov.f32 	%f212, %f196;
	mov.f32 	%f213, %f196;
	mov.f32 	%f214, %f196;
	mov.f32 	%f215, %f196;
	mov.f32 	%f216, %f196;
	mov.f32 	%f217, %f196;
	mov.f32 	%f218, %f196;
	mov.f32 	%f219, %f196;
	mov.f32 	%f220, %f196;
	mov.f32 	%f221, %f196;
	mov.f32 	%f222, %f196;
	mov.f32 	%f223, %f196;
	mov.f32 	%f224, %f196;
	mov.f32 	%f225, %f196;
	mov.f32 	%f226, %f196;
	mov.f32 	%f227, %f196;
	mov.f32 	%f228, %f196;
	mov.f32 	%f229, %f196;
	mov.f32 	%f230, %f196;
	mov.f32 	%f231, %f196;
	mov.f32 	%f232, %f196;
	mov.f32 	%f233, %f196;
	mov.f32 	%f234, %f196;
	mov.f32 	%f235, %f196;
	mov.f32 	%f236, %f196;
	mov.f32 	%f237, %f196;
	mov.f32 	%f238, %f196;
	mov.f32 	%f239, %f196;
	mov.f32 	%f240, %f196;
	mov.f32 	%f241, %f196;
	mov.f32 	%f242, %f196;
	mov.f32 	%f243, %f196;
	mov.f32 	%f244, %f196;
	mov.f32 	%f245, %f196;
	mov.f32 	%f246, %f196;
	mov.f32 	%f247, %f196;
	mov.f32 	%f248, %f196;
	mov.f32 	%f249, %f196;
	mov.f32 	%f250, %f196;
	mov.f32 	%f251, %f196;
	mov.f32 	%f252, %f196;
	mov.f32 	%f253, %f196;
	mov.f32 	%f254, %f196;
	mov.f32 	%f255, %f196;
	mov.f32 	%f256, %f196;
	mov.f32 	%f257, %f196;
	mov.f32 	%f258, %f196;
	mov.f32 	%f259, %f196;
	@%p4 bra 	$L__BB0_36;
	ld.param.u32 	%r210, [_Z6mm16tcP6__halfS0_Pfiii_param_4];
	add.s32 	%r58, %r228, %r2;
	add.s32 	%r59, %r58, 16;
	add.s32 	%r60, %r58, 32;
	add.s32 	%r61, %r58, 48;
	add.s32 	%r62, %r58, 64;
	add.s32 	%r63, %r58, 80;
	add.s32 	%r64, %r58, 96;
	add.s32 	%r65, %r58, 112;
	mad.lo.s32 	%r239, %r65, %r210, %r231;
	mad.lo.s32 	%r238, %r64, %r210, %r231;
	mad.lo.s32 	%r237, %r63, %r210, %r231;
	mad.lo.s32 	%r236, %r62, %r210, %r231;
	mad.lo.s32 	%r235, %r61, %r210, %r231;
	mad.lo.s32 	%r234, %r60, %r210, %r231;
	mad.lo.s32 	%r233, %r59, %r210, %r231;
	mad.lo.s32 	%r232, %r58, %r210, %r231;
	mul.lo.s32 	%r230, %r48, %r228;
	add.s32 	%r66, %r230, %r1;
	add.s32 	%r229, %r66, %r231;
	mov.b32 	%r240, 0;
	mov.f32 	%f196, 0f00000000;
$L__BB0_3:
	ld.param.u32 	%r211, [_Z6mm16tcP6__halfS0_Pfiii_param_4];
	ld.param.u64 	%rd44, [_Z6mm16tcP6__halfS0_Pfiii_param_0];
	cvta.to.global.u64 	%rd1, %rd44;
	mov.u32 	%r67, %ntid.x;
	mov.u32 	%r68, %tid.y;
	mov.u32 	%r69, %tid.x;
	mad.lo.s32 	%r70, %r67, %r68, %r69;
	shr.u32 	%r71, %r70, 4;
	mov.u32 	%r72, %ctaid.y;
	shl.b32 	%r73, %r72, 7;
	add.s32 	%r28, %r71, %r73;
	setp.lt.s32 	%p5, %r28, %r49;
	setp.lt.s32 	%p6, %r231, %r211;
	and.pred  	%p7, %p5, %p6;
	mov.u16 	%rs35, %rs34;
	@%p7 bra 	$L__BB0_4;
	bra.uni 	$L__BB0_5;
$L__BB0_4:
	mul.wide.u32 	%rd7, %r232, 2;
	add.s64 	%rd8, %rd1, %rd7;
	ld.global.u16 	%rs35, [%rd8];
$L__BB0_5:
	ld.param.u32 	%r212, [_Z6mm16tcP6__halfS0_Pfiii_param_4];
	setp.ge.s32 	%p8, %r231, %r212;
	add.s32 	%r74, %r28, 16;
	setp.ge.s32 	%p9, %r74, %r49;
	shl.b32 	%r79, %r70, 1;
	and.b32  	%r80, %r79, 30;
	mov.u32 	%r81, _ZZ6mm16tcP6__halfS0_PfiiiE8A_shared;
	add.s32 	%r82, %r81, %r80;
	and.b32  	%r83, %r79, -32;
	add.s32 	%r29, %r82, %r83;
	st.shared.u16 	[%r29], %rs35;
	or.pred  	%p10, %p9, %p8;
	mov.u16 	%rs36, %rs34;
	@%p10 bra 	$L__BB0_7;
	mul.wide.u32 	%rd9, %r233, 2;
	add.s64 	%rd10, %rd1, %rd9;
	ld.global.u16 	%rs36, [%rd10];
$L__BB0_7:
	ld.param.u32 	%r213, [_Z6mm16tcP6__halfS0_Pfiii_param_4];
	setp.ge.s32 	%p11, %r231, %r213;
	add.s32 	%r84, %r28, 32;
	setp.ge.s32 	%p12, %r84, %r49;
	st.shared.u16 	[%r29+512], %rs36;
	or.pred  	%p13, %p12, %p11;
	mov.u16 	%rs37, %rs34;
	@%p13 bra 	$L__BB0_9;
	mul.wide.u32 	%rd11, %r234, 2;
	add.s64 	%rd12, %rd1, %rd11;
	ld.global.u16 	%rs37, [%rd12];
$L__BB0_9:
	ld.param.u32 	%r214, [_Z6mm16tcP6__halfS0_Pfiii_param_4];
	setp.ge.s32 	%p14, %r231, %r214;
	add.s32 	%r85, %r28, 48;
	setp.ge.s32 	%p15, %r85, %r49;
	st.shared.u16 	[%r29+1024], %rs37;
	or.pred  	%p16, %p15, %p14;
	mov.u16 	%rs38, %rs34;
	@%p16 bra 	$L__BB0_11;
	mul.wide.u32 	%rd13, %r235, 2;
	add.s64 	%rd14, %rd1, %rd13;
	ld.global.u16 	%rs38, [%rd14];
$L__BB0_11:
	ld.param.u32 	%r215, [_Z6mm16tcP6__halfS0_Pfiii_param_4];
	setp.ge.s32 	%p17, %r231, %r215;
	add.s32 	%r86, %r28, 64;
	setp.ge.s32 	%p18, %r86, %r49;
	st.shared.u16 	[%r29+1536], %rs38;
	or.pred  	%p19, %p18, %p17;
	mov.u16 	%rs39, %rs34;
	@%p19 bra 	$L__BB0_13;
	mul.wide.u32 	%rd15, %r236, 2;
	add.s64 	%rd16, %rd1, %rd15;
	ld.global.u16 	%rs39, [%rd16];
$L__BB0_13:
	ld.param.u32 	%r216, [_Z6mm16tcP6__halfS0_Pfiii_param_4];
	setp.ge.s32 	%p20, %r231, %r216;
	add.s32 	%r87, %r28, 80;
	setp.ge.s32 	%p21, %r87, %r49;
	st.shared.u16 	[%r29+2048], %rs39;
	or.pred  	%p22, %p21, %p20;
	mov.u16 	%rs40, %rs34;
	@%p22 bra 	$L__BB0_15;
	mul.wide.u32 	%rd17, %r237, 2;
	add.s64 	%rd18, %rd1, %rd17;
	ld.global.u16 	%rs40, [%rd18];
$L__BB0_15:
	ld.param.u32 	%r217, [_Z6mm16tcP6__halfS0_Pfiii_param_4];
	setp.ge.s32 	%p23, %r231, %r217;
	add.s32 	%r88, %r28, 96;
	setp.ge.s32 	%p24, %r88, %r49;
	st.shared.u16 	[%r29+2560], %rs40;
	or.pred  	%p25, %p24, %p23;
	mov.u16 	%rs41, %rs34;
	@%p25 bra 	$L__BB0_17;
	mul.wide.u32 	%rd19, %r238, 2;
	add.s64 	%rd20, %rd1, %rd19;
	ld.global.u16 	%rs41, [%rd20];
$L__BB0_17:
	ld.param.u32 	%r218, [_Z6mm16tcP6__halfS0_Pfiii_param_4];
	setp.ge.s32 	%p26, %r231, %r218;
	add.s32 	%r89, %r28, 112;
	setp.ge.s32 	%p27, %r89, %r49;
	st.shared.u16 	[%r29+3072], %rs41;
	or.pred  	%p28, %p27, %p26;
	mov.u16 	%rs42, %rs34;
	@%p28 bra 	$L__BB0_19;
	mul.wide.u32 	%rd21, %r239, 2;
	add.s64 	%rd22, %rd1, %rd21;
	ld.global.u16 	%rs42, [%rd22];
$L__BB0_19:
	ld.param.u32 	%r219, [_Z6mm16tcP6__halfS0_Pfiii_param_4];
	ld.param.u64 	%rd45, [_Z6mm16tcP6__halfS0_Pfiii_param_1];
	cvta.to.global.u64 	%rd2, %rd45;
	and.b32  	%r94, %r70, 15;
	mov.u32 	%r95, %ctaid.x;
	shl.b32 	%r30, %r95, 7;
	or.b32  	%r96, %r94, %r30;
	setp.ge.s32 	%p29, %r96, %r48;
	st.shared.u16 	[%r29+3584], %rs42;
	setp.ge.s32 	%p30, %r228, %r219;
	or.pred  	%p31, %p30, %p29;
	mov.u16 	%rs43, %rs34;
	@%p31 bra 	$L__BB0_21;
	mul.wide.s32 	%rd23, %r229, 2;
	add.s64 	%rd24, %rd2, %rd23;
	ld.global.u16 	%rs43, [%rd24];
$L__BB0_21:
	ld.param.u32 	%r220, [_Z6mm16tcP6__halfS0_Pfiii_param_4];
	setp.ge.s32 	%p32, %r228, %r220;
	add.s32 	%r97, %r96, 16;
	setp.ge.s32 	%p33, %r97, %r48;
	shl.b32 	%r102, %r70, 4;
	and.b32  	%r103, %r102, -256;
	mov.u32 	%r104, _ZZ6mm16tcP6__halfS0_PfiiiE8B_shared;
	add.s32 	%r105, %r104, %r103;
	add.s32 	%r32, %r105, %r80;
	st.shared.u16 	[%r32], %rs43;
	cvt.s64.s32 	%rd25, %r30;
	cvt.u64.u32 	%rd26, %r94;
	cvt.s64.s32 	%rd27, %r230;
	add.s64 	%rd28, %rd26, %rd25;
	add.s64 	%rd29, %rd28, %rd27;
	shl.b64 	%rd30, %rd29, 1;
	add.s64 	%rd3, %rd2, %rd30;
	or.pred  	%p34, %p32, %p33;
	mov.u16 	%rs44, %rs34;
	@%p34 bra 	$L__BB0_23;
	ld.global.u16 	%rs44, [%rd3+32];
$L__BB0_23:
	ld.param.u32 	%r221, [_Z6mm16tcP6__halfS0_Pfiii_param_4];
	setp.ge.s32 	%p35, %r228, %r221;
	add.s32 	%r109, %r96, 32;
	setp.ge.s32 	%p36, %r109, %r48;
	st.shared.u16 	[%r32+32], %rs44;
	or.pred  	%p37, %p35, %p36;
	mov.u16 	%rs45, %rs34;
	@%p37 bra 	$L__BB0_25;
	ld.global.u16 	%rs45, [%rd3+64];
$L__BB0_25:
	ld.param.u32 	%r222, [_Z6mm16tcP6__halfS0_Pfiii_param_4];
	setp.ge.s32 	%p38, %r228, %r222;
	add.s32 	%r110, %r96, 48;
	setp.ge.s32 	%p39, %r110, %r48;
	st.shared.u16 	[%r32+64], %rs45;
	or.pred  	%p40, %p38, %p39;
	mov.u16 	%rs46, %rs34;
	@%p40 bra 	$L__BB0_27;
	ld.global.u16 	%rs46, [%rd3+96];
$L__BB0_27:
	ld.param.u32 	%r223, [_Z6mm16tcP6__halfS0_Pfiii_param_4];
	setp.ge.s32 	%p41, %r228, %r223;
	add.s32 	%r111, %r96, 64;
	setp.ge.s32 	%p42, %r111, %r48;
	st.shared.u16 	[%r32+96], %rs46;
	or.pred  	%p43, %p41, %p42;
	mov.u16 	%rs47, %rs34;
	@%p43 bra 	$L__BB0_29;
	ld.global.u16 	%rs47, [%rd3+128];
$L__BB0_29:
	ld.param.u32 	%r224, [_Z6mm16tcP6__halfS0_Pfiii_param_4];
	setp.ge.s32 	%p44, %r228, %r224;
	add.s32 	%r112, %r96, 80;
	setp.ge.s32 	%p45, %r112, %r48;
	st.shared.u16 	[%r32+128], %rs47;
	or.pred  	%p46, %p44, %p45;
	mov.u16 	%rs48, %rs34;
	@%p46 bra 	$L__BB0_31;
	ld.global.u16 	%rs48, [%rd3+160];
$L__BB0_31:
	ld.param.u32 	%r225, [_Z6mm16tcP6__halfS0_Pfiii_param_4];
	setp.ge.s32 	%p47, %r228, %r225;
	add.s32 	%r113, %r96, 96;
	setp.ge.s32 	%p48, %r113, %r48;
	st.shared.u16 	[%r32+160], %rs48;
	or.pred  	%p49, %p47, %p48;
	mov.u16 	%rs49, %rs34;
	@%p49 bra 	$L__BB0_33;
	ld.global.u16 	%rs49, [%rd3+192];
$L__BB0_33:
	ld.param.u32 	%r226, [_Z6mm16tcP6__halfS0_Pfiii_param_4];
	setp.ge.s32 	%p50, %r228, %r226;
	add.s32 	%r114, %r96, 112;
	setp.ge.s32 	%p51, %r114, %r48;
	st.shared.u16 	[%r32+192], %rs49;
	or.pred  	%p52, %p50, %p51;
	mov.u16 	%rs50, %rs34;
	@%p52 bra 	$L__BB0_35;
	ld.global.u16 	%rs50, [%rd3+224];
$L__BB0_35:
	ld.param.u32 	%r227, [_Z6mm16tcP6__halfS0_Pfiii_param_4];
	mov.u32 	%r115, %ntid.x;
	mov.u32 	%r116, %tid.y;
	mov.u32 	%r117, %tid.x;
	mad.lo.s32 	%r118, %r115, %r116, %r117;
	shl.b32 	%r119, %r118, 4;
	and.b32  	%r120, %r119, -256;
	mov.u32 	%r121, _ZZ6mm16tcP6__halfS0_PfiiiE8B_shared;
	add.s32 	%r122, %r121, %r120;
	shl.b32 	%r123, %r118, 1;
	and.b32  	%r124, %r123, 30;
	add.s32 	%r125, %r122, %r124;
	st.shared.u16 	[%r125+224], %rs50;
	bar.sync 	0;
	and.b32  	%r126, %r119, -2048;
	mov.u32 	%r127, _ZZ6mm16tcP6__halfS0_PfiiiE8A_shared;
	add.s32 	%r128, %r127, %r126;
	mov.b32 	%r129, 16;
	wmma.load.a.sync.aligned.row.m16n16k16.shared.f16 	{%r130, %r131, %r132, %r133, %r134, %r135, %r136, %r137}, [%r128], %r129;
	add.s32 	%r138, %r128, 512;
	wmma.load.a.sync.aligned.row.m16n16k16.shared.f16 	{%r139, %r140, %r141, %r142, %r143, %r144, %r145, %r146}, [%r138], %r129;
	add.s32 	%r147, %r128, 1024;
	wmma.load.a.sync.aligned.row.m16n16k16.shared.f16 	{%r148, %r149, %r150, %r151, %r152, %r153, %r154, %r155}, [%r147], %r129;
	add.s32 	%r156, %r128, 1536;
	wmma.load.a.sync.aligned.row.m16n16k16.shared.f16 	{%r157, %r158, %r159, %r160, %r161, %r162, %r163, %r164}, [%r156], %r129;
	and.b32  	%r165, %r123, 192;
	add.s32 	%r166, %r121, %r165;
	mov.b32 	%r167, 128;
	wmma.load.b.sync.aligned.row.m16n16k16.shared.f16 	{%r168, %r169, %r170, %r171, %r172, %r173, %r174, %r175}, [%r166], %r167;
	add.s32 	%r176, %r166, 32;
	wmma.load.b.sync.aligned.row.m16n16k16.shared.f16 	{%r177, %r178, %r179, %r180, %r181, %r182, %r183, %r184}, [%r176], %r167;
	wmma.mma.sync.aligned.row.row.m16n16k16.f32.f32 {%f259, %f258, %f257, %f256, %f255, %f254, %f253, %f252}, {%r130, %r131, %r132, %r133, %r134, %r135, %r136, %r137}, {%r168, %r169, %r170, %r171, %r172, %r173, %r174, %r175}, {%f259, %f258, %f257, %f256, %f255, %f254, %f253, %f252};
	wmma.mma.sync.aligned.row.row.m16n16k16.f32.f32 {%f251, %f250, %f249, %f248, %f247, %f246, %f245, %f244}, {%r130, %r131, %r132, %r133, %r134, %r135, %r136, %r137}, {%r177, %r178, %r179, %r180, %r181, %r182, %r183, %r184}, {%f251, %f250, %f249, %f248, %f247, %f246, %f245, %f244};
	wmma.mma.sync.aligned.row.row.m16n16k16.f32.f32 {%f243, %f242, %f241, %f240, %f239, %f238, %f237, %f236}, {%r139, %r140, %r141, %r142, %r143, %r144, %r145, %r146}, {%r168, %r169, %r170, %r171, %r172, %r173, %r174, %r175}, {%f243, %f242, %f241, %f240, %f239, %f238, %f237, %f236};
	wmma.mma.sync.aligned.row.row.m16n16k16.f32.f32 {%f235, %f234, %f233, %f232, %f231, %f230, %f229, %f228}, {%r139, %r140, %r141, %r142, %r143, %r144, %r145, %r146}, {%r177, %r178, %r179, %r180, %r181, %r182, %r183, %r184}, {%f235, %f234, %f233, %f232, %f231, %f230, %f229, %f228};
	wmma.mma.sync.aligned.row.row.m16n16k16.f32.f32 {%f227, %f226, %f225, %f224, %f223, %f222, %f221, %f220}, {%r148, %r149, %r150, %r151, %r152, %r153, %r154, %r155}, {%r168, %r169, %r170, %r171, %r172, %r173, %r174, %r175}, {%f227, %f226, %f225, %f224, %f223, %f222, %f221, %f220};
	wmma.mma.sync.aligned.row.row.m16n16k16.f32.f32 {%f219, %f218, %f217, %f216, %f215, %f214, %f213, %f212}, {%r148, %r149, %r150, %r151, %r152, %r153, %r154, %r155}, {%r177, %r178, %r179, %r180, %r181, %r182, %r183, %r184}, {%f219, %f218, %f217, %f216, %f215, %f214, %f213, %f212};
	wmma.mma.sync.aligned.row.row.m16n16k16.f32.f32 {%f211, %f210, %f209, %f208, %f207, %f206, %f205, %f204}, {%r157, %r158, %r159, %r160, %r161, %r162, %r163, %r164}, {%r168, %r169, %r170, %r171, %r172, %r173, %r174, %r175}, {%f211, %f210, %f209, %f208, %f207, %f206, %f205, %f204};
	wmma.mma.sync.aligned.row.row.m16n16k16.f32.f32 {%f203, %f202, %f201, %f200, %f199, %f198, %f197, %f196}, {%r157, %r158, %r159, %r160, %r161, %r162, %r163, %r164}, {%r177, %r178, %r179, %r180, %r181, %r182, %r183, %r184}, {%f203, %f202, %f201, %f200, %f199, %f198, %f197, %f196};
	bar.sync 	0;
	add.s32 	%r240, %r240, 16;
	add.s32 	%r239, %r239, 16;
	add.s32 	%r238, %r238, 16;
	add.s32 	%r237, %r237, 16;
	add.s32 	%r236, %r236, 16;
	add.s32 	%r235, %r235, 16;
	add.s32 	%r234, %r234, 16;
	add.s32 	%r233, %r233, 16;
	add.s32 	%r232, %r232, 16;
	add.s32 	%r231, %r231, 16;
	shl.b32 	%r185, %r48, 4;
	add.s32 	%r230, %r230, %r185;
	add.s32 	%r229, %r229, %r185;
	add.s32 	%r228, %r228, 16;
	setp.lt.s32 	%p53, %r240, %r227;
	@%p53 bra 	$L__BB0_3;
$L__BB0_36:
	ld.param.u64 	%rd46, [_Z6mm16tcP6__halfS0_Pfiii_param_2];
	cvta.to.global.u64 	%rd31, %rd46;
	mov.u32 	%r186, %ntid.x;
	mov.u32 	%r187, %tid.y;
	mov.u32 	%r188, %tid.x;
	mad.lo.s32 	%r189, %r186, %r187, %r188;
	shr.u32 	%r190, %r189, 1;
	and.b32  	%r191, %r190, 2147483584;
	mov.u32 	%r192, %ctaid.y;
	shl.b32 	%r193, %r192, 7;
	add.s32 	%r194, %r191, %r193;
	and.b32  	%r195, %r189, 96;
	mov.u32 	%r196, %ctaid.x;
	shl.b32 	%r197, %r196, 7;
	or.b32  	%r198, %r195, %r197;
	mul.lo.s32 	%r199, %r194, %r48;
	add.s32 	%r200, %r198, %r199;
	mul.wide.s32 	%rd32, %r200, 4;
	add.s64 	%rd33, %rd31, %rd32;
	wmma.store.d.sync.aligned.row.m16n16k16.global.f32 	[%rd33], {%f259, %f258, %f257, %f256, %f255, %f254, %f253, %f252}, %r48;
	add.s64 	%rd34, %rd33, 64;
	wmma.store.d.sync.aligned.row.m16n16k16.global.f32 	[%rd34], {%f251, %f250, %f249, %f248, %f247, %f246, %f245, %f244}, %r48;
	shl.b32 	%r201, %r48, 4;
	add.s32 	%r202, %r199, %r201;
	add.s32 	%r203, %r198, %r202;
	mul.wide.s32 	%rd35, %r203, 4;
	add.s64 	%rd36, %rd31, %rd35;
	wmma.store.d.sync.aligned.row.m16n16k16.global.f32 	[%rd36], {%f243, %f242, %f241, %f240, %f239, %f238, %f237, %f236}, %r48;
	add.s64 	%rd37, %rd36, 64;
	wmma.store.d.sync.aligned.row.m16n16k16.global.f32 	[%rd37], {%f235, %f234, %f233, %f232, %f231, %f230, %f229, %f228}, %r48;
	shl.b32 	%r204, %r48, 5;
	add.s32 	%r205, %r204, %r199;
	add.s32 	%r206, %r198, %r205;
	mul.wide.s32 	%rd38, %r206, 4;
	add.s64 	%rd39, %rd31, %rd38;
	wmma.store.d.sync.aligned.row.m16n16k16.global.f32 	[%rd39], {%f227, %f226, %f225, %f224, %f223, %f222, %f221, %f220}, %r48;
	add.s64 	%rd40, %rd39, 64;
	wmma.store.d.sync.aligned.row.m16n16k16.global.f32 	[%rd40], {%f219, %f218, %f217, %f216, %f215, %f214, %f213, %f212}, %r48;
	add.s32 	%r207, %r205, %r201;
	add.s32 	%r208, %r198, %r207;
	mul.wide.s32 	%rd41, %r208, 4;
	add.s64 	%rd42, %rd31, %rd41;
	wmma.store.d.sync.aligned.row.m16n16k16.global.f32 	[%rd42], {%f211, %f210, %f209, %f208, %f207, %f206, %f205, %f204}, %r48;
	add.s64 	%rd43, %rd42, 64;
	wmma.store.d.sync.aligned.row.m16n16k16.global.f32 	[%rd43], {%f203, %f202, %f201, %f200, %f199, %f198, %f197, %f196}, %r48;
$L__BB0_37:
	ret;

}


// ===== COMPILED SASS (sm_100) =====

	.target	sm_100

	.elftype	@"ET_EXEC"


//--------------------- .note.nv.tkinfo           --------------------------
	.section	.note.nv.tkinfo,"",@"SHT_NOTE"
	.sectionflags	@"SHF_NOTE_NV_TKINFO"
	.tkinfo
        /*0018*/ 	.word	0x00000002
        /*0030*/ 	.string	""
        /*0030*/ 	.string	"ptxas"
        /*0030*/ 	.string	"Cuda compilation tools, release 13.0, V13.0.88"
        /*0030*/ 	.string	"Build cuda_13.0.r13.0/compiler.36424714_0"
        /*0030*/ 	.string	"-arch sm_100 -m 64 "



//--------------------- .note.nv.cuinfo           --------------------------
	.section	.note.nv.cuinfo,"",@"SHT_NOTE"
	.sectionflags	@"SHF_NOTE_NV_CUINFO"
        /*0018*/ 	.short	0x0002
        /*001a*/ 	.short	0x0064
        /*001c*/ 	.short	0x0082
	.zero		2


//--------------------- .nv.info                  --------------------------
	.section	.nv.info,"",@"SHT_CUDA_INFO"
	.align	4


	//----- nvinfo : EIATTR_REGCOUNT
	.align		4
        /*0000*/ 	.byte	0x04, 0x2f
        /*0002*/ 	.short	(.L_1 - .L_0)
	.align		4
.L_0:
        /*0004*/ 	.word	index@(_Z6mm16tcP6__halfS0_Pfiii)
        /*0008*/ 	.word	0x00000075


	//----- nvinfo : EIATTR_FRAME_SIZE
	.align		4
.L_1:
        /*000c*/ 	.byte	0x04, 0x11
        /*000e*/ 	.short	(.L_3 - .L_2)
	.align		4
.L_2:
        /*0010*/ 	.word	index@(_Z6mm16tcP6__halfS0_Pfiii)
        /*0014*/ 	.word	0x00000000


	//----- nvinfo : EIATTR_MIN_STACK_SIZE
	.align		4
.L_3:
        /*0018*/ 	.byte	0x04, 0x12
        /*001a*/ 	.short	(.L_5 - .L_4)
	.align		4
.L_4:
        /*001c*/ 	.word	index@(_Z6mm16tcP6__halfS0_Pfiii)
        /*0020*/ 	.word	0x00000000
.L_5:


//--------------------- .nv.compat                --------------------------
	.section	.nv.compat,"",@"SHT_CUDA_COMPAT_INFO"
	.align	4
        /*0000*/ 	.byte	0x02, 0x09, 0x00, 0x00, 0x02, 0x02, 0x01, 0x00, 0x02, 0x05, 0x05, 0x00, 0x03, 0x07, 0x01, 0x01
        /*0010*/ 	.byte	0x02, 0x03, 0x00, 0x00, 0x02, 0x06, 0x01, 0x00, 0x04, 0x0b, 0x08, 0x00, 0x09, 0x00, 0x00, 0x00
        /*0020*/ 	.byte	0x00, 0x00, 0x00, 0x00


//--------------------- .nv.info._Z6mm16tcP6__halfS0_Pfiii --------------------------
	.section	.nv.info._Z6mm16tcP6__halfS0_Pfiii,"",@"SHT_CUDA_INFO"
	.sectionflags	@""
	.align	4


	//----- nvinfo : EIATTR_CUDA_API_VERSION
	.align		4
        /*0000*/ 	.byte	0x04, 0x37
        /*0002*/ 	.short	(.L_7 - .L_6)
.L_6:
        /*0004*/ 	.word	0x00000082


	//----- nvinfo : EIATTR_KPARAM_INFO
	.align		4
.L_7:
        /*0008*/ 	.byte	0x04, 0x17
        /*000a*/ 	.short	(.L_9 - .L_8)
.L_8:
        /*000c*/ 	.word	0x00000000
        /*0010*/ 	.short	0x0005
        /*0012*/ 	.short	0x0020
        /*0014*/ 	.byte	0x00, 0xf0, 0x11, 0x00


	//----- nvinfo : EIATTR_KPARAM_INFO
	.align		4
.L_9:
        /*0018*/ 	.byte	0x04, 0x17
        /*001a*/ 	.short	(.L_11 - .L_10)
.L_10:
        /*001c*/ 	.word	0x00000000
        /*0020*/ 	.short	0x0004
        /*0022*/ 	.short	0x001c
        /*0024*/ 	.byte	0x00, 0xf0, 0x11, 0x00


	//----- nvinfo : EIATTR_KPARAM_INFO
	.align		4
.L_11:
        /*0028*/ 	.byte	0x04, 0x17
        /*002a*/ 	.short	(.L_13 - .L_12)
.L_12:
        /*002c*/ 	.word	0x00000000
        /*0030*/ 	.short	0x0003
        /*0032*/ 	.short	0x0018
        /*0034*/ 	.byte	0x00, 0xf0, 0x11, 0x00


	//----- nvinfo : EIATTR_KPARAM_INFO
	.align		4
.L_13:
        /*0038*/ 	.byte	0x04, 0x17
        /*003a*/ 	.short	(.L_15 - .L_14)
.L_14:
        /*003c*/ 	.word	0x00000000
        /*0040*/ 	.short	0x0002
        /*0042*/ 	.short	0x0010
        /*0044*/ 	.byte	0x00, 0xf5, 0x21, 0x00


	//----- nvinfo : EIATTR_KPARAM_INFO
	.align		4
.L_15:
        /*0048*/ 	.byte	0x04, 0x17
        /*004a*/ 	.short	(.L_17 - .L_16)
.L_16:
        /*004c*/ 	.word	0x00000000
        /*0050*/ 	.short	0x0001
        /*0052*/ 	.short	0x0008
        /*0054*/ 	.byte	0x00, 0xf5, 0x21, 0x00


	//----- nvinfo : EIATTR_KPARAM_INFO
	.align		4
.L_17:
        /*0058*/ 	.byte	0x04, 0x17
        /*005a*/ 	.short	(.L_19 - .L_18)
.L_18:
        /*005c*/ 	.word	0x00000000
        /*0060*/ 	.short	0x0000
        /*0062*/ 	.short	0x0000
        /*0064*/ 	.byte	0x00, 0xf5, 0x21, 0x00


	//----- nvinfo : EIATTR_SPARSE_MMA_MASK
	.align		4
.L_19:
        /*0068*/ 	.byte	0x03, 0x50
        /*006a*/ 	.short	0x0000


	//----- nvinfo : EIATTR_WMMA_USED
	.align		4
        /*006c*/ 	.byte	0x01, 0x2b
	.zero		2


	//----- nvinfo : EIATTR_MAXREG_COUNT
	.align		4
        /*0070*/ 	.byte	0x03, 0x1b
        /*0072*/ 	.short	0x00ff


	//----- nvinfo : EIATTR_NUM_BARRIERS
	.align		4
        /*0074*/ 	.byte	0x02, 0x4c
        /*0076*/ 	.byte	0x01
	.zero		1


	//----- nvinfo : EIATTR_MERCURY_ISA_VERSION
	.align		4
        /*0078*/ 	.byte	0x03, 0x5f
        /*007a*/ 	.short	0x0101


	//----- nvinfo : EIATTR_VRC_CTA_INIT_COUNT
	.align		4
        /*007c*/ 	.byte	0x02, 0x4a
	.zero		1
	.zero		1


	//----- nvinfo : EIATTR_EXIT_INSTR_OFFSETS
	.align		4
        /*0080*/ 	.byte	0x04, 0x1c
        /*0082*/ 	.short	(.L_21 - .L_20)


	//   ....[0]....
.L_20:
        /*0084*/ 	.word	0x000000b0


	//   ....[1]....
        /*0088*/ 	.word	0x000015c0


	//----- nvinfo : EIATTR_CBANK_PARAM_SIZE
	.align		4
.L_21:
        /*008c*/ 	.byte	0x03, 0x19
        /*008e*/ 	.short	0x0024


	//----- nvinfo : EIATTR_PARAM_CBANK
	.align		4
        /*0090*/ 	.byte	0x04, 0x0a
        /*0092*/ 	.short	(.L_23 - .L_22)
	.align		4
.L_22:
        /*0094*/ 	.word	index@(.nv.constant0._Z6mm16tcP6__halfS0_Pfiii)
        /*0098*/ 	.short	0x0380
        /*009a*/ 	.short	0x0024


	//----- nvinfo : EIATTR_SW_WAR
	.align		4
.L_23:
        /*009c*/ 	.byte	0x04, 0x36
        /*009e*/ 	.short	(.L_25 - .L_24)
.L_24:
        /*00a0*/ 	.word	0x00000008
.L_25:


//--------------------- .nv.callgraph             --------------------------
	.section	.nv.callgraph,"",@"SHT_CUDA_CALLGRAPH"
	.align	4
	.sectionentsize	8
	.align		4
        /*0000*/ 	.word	0x00000000
	.align		4
        /*0004*/ 	.word	0xffffffff
	.align		4
        /*0008*/ 	.word	0x00000000
	.align		4
        /*000c*/ 	.word	0xfffffffe
	.align		4
        /*0010*/ 	.word	0x00000000
	.align		4
        /*0014*/ 	.word	0xfffffffd
	.align		4
        /*0018*/ 	.word	0x00000000
	.align		4
        /*001c*/ 	.word	0xfffffffc


//--------------------- .text._Z6mm16tcP6__halfS0_Pfiii --------------------------
	.section	.text._Z6mm16tcP6__halfS0_Pfiii,"ax",@progbits
	.align	128
        .global         _Z6mm16tcP6__halfS0_Pfiii
        .type           _Z6mm16tcP6__halfS0_Pfiii,@function
        .size           _Z6mm16tcP6__halfS0_Pfiii,(.L_x_3 - _Z6mm16tcP6__halfS0_Pfiii)
        .other          _Z6mm16tcP6__halfS0_Pfiii,@"STO_CUDA_ENTRY STV_DEFAULT"
_Z6mm16tcP6__halfS0_Pfiii:
.text._Z6mm16tcP6__halfS0_Pfiii:
[----:B------:R-:W-:Y:S08]  /*0000*/  LDC R1, c[0x0][0x37c] ;  /* 0x0000df00ff017b82 */ /* 0x000ff00000000800 */
[----:B------:R-:W0:Y:S01]  /*0010*/  S2UR UR5, SR_CTAID.Y ;  /* 0x00000000000579c3 */ /* 0x000e220000002600 */
[----:B------:R-:W1:Y:S07]  /*0020*/  LDCU UR6, c[0x0][0x3a0] ;  /* 0x00007400ff0677ac */ /* 0x000e6e0008000800 */
[----:B------:R-:W2:Y:S08]  /*0030*/  S2UR UR4, SR_CTAID.X ;  /* 0x00000000000479c3 */ /* 0x000eb00000002500 */
[----:B------:R-:W3:Y:S01]  /*0040*/  LDC R3, c[0x0][0x398] ;  /* 0x0000e600ff037b82 */ /* 0x000ee20000000800 */
[----:B-1----:R-:W-:Y:S01]  /*0050*/  IMAD.U32 R2, RZ, RZ, UR6 ;  /* 0x00000006ff027e24 */ /* 0x002fe2000f8e00ff */
[----:B0-----:R-:W-:Y:S01]  /*0060*/  USHF.L.U32 UR5, UR5, 0x7, URZ ;  /* 0x0000000705057899 */ /* 0x001fe200080006ff */
[----:B--2---:R-:W-:-:S04]  /*0070*/  IMAD.U32 R0, RZ, RZ, UR4 ;  /* 0x00000004ff007e24 */ /* 0x004fc8000f8e00ff */
[----:B------:R-:W-:Y:S01]  /*0080*/  IMAD.SHL.U32 R107, R0, 0x80, RZ ;  /* 0x00000080006b7824 */ /* 0x000fe200078e00ff */
[----:B---3--:R-:W-:-:S04]  /*0090*/  ISETP.LE.U32.AND P0, PT, R3, UR5, PT ;  /* 0x0000000503007c0c */ /* 0x008fc8000bf03070 */
[----:B------:R-:W-:-:S13]  /*00a0*/  ISETP.GE.U32.OR P0, PT, R107, R2, P0 ;  /* 0x000000026b00720c */ /* 0x000fda0000706470 */
[----:B------:R-:W-:Y:S05]  /*00b0*/  @P0 EXIT ;  /* 0x000000000000094d */ /* 0x000fea0003800000 */
[----:B------:R-:W0:Y:S01]  /*00c0*/  LDCU UR6, c[0x0][0x39c] ;  /* 0x00007380ff0677ac */ /* 0x000e220008000800 */
[----:B------:R-:W1:Y:S01]  /*00d0*/  S2R R3, SR_TID.Y ;  /* 0x0000000000037919 */ /* 0x000e620000002200 */
[----:B------:R-:W-:Y:S02]  /*00e0*/  CS2R R66, SRZ ;  /* 0x0000000000427805 */ /* 0x000fe4000001ff00 */
[----:B------:R-:W-:Y:S02]  /*00f0*/  CS2R R64, SRZ ;  /* 0x0000000000407805 */ /* 0x000fe4000001ff00 */
[----:B------:R-:W-:Y:S01]  /*0100*/  CS2R R62, SRZ ;  /* 0x00000000003e7805 */ /* 0x000fe2000001ff00 */
[----:B------:R-:W2:Y:S01]  /*0110*/  S2R R92, SR_TID.X ;  /* 0x00000000005c7919 */ /* 0x000ea20000002100 */
[----:B------:R-:W-:Y:S02]  /*0120*/  CS2R R60, SRZ ;  /* 0x00000000003c7805 */ /* 0x000fe4000001ff00 */
[----:B------:R-:W-:-:S02]  /*0130*/  CS2R R58, SRZ ;  /* 0x00000000003a7805 */ /* 0x000fc4000001ff00 */
[----:B------:R-:W-:Y:S02]  /*0140*/  CS2R R56, SRZ ;  /* 0x0000000000387805 */ /* 0x000fe4000001ff00 */
[----:B------:R-:W-:Y:S02]  /*0150*/  CS2R R54, SRZ ;  /* 0x0000000000367805 */ /* 0x000fe4000001ff00 */
[----:B------:R-:W-:Y:S02]  /*0160*/  CS2R R52, SRZ ;  /* 0x0000000000347805 */ /* 0x000fe4000001ff00 */
[----:B------:R-:W-:Y:S02]  /*0170*/  CS2R R50, SRZ ;  /* 0x0000000000327805 */ /* 0x000fe4000001ff00 */
[----:B------:R-:W-:Y:S02]  /*0180*/  CS2R R48, SRZ ;  /* 0x0000000000307805 */ /* 0x000fe4000001ff00 */
[----:B------:R-:W-:-:S02]  /*0190*/  CS2R R46, SRZ ;  /* 0x00000000002e7805 */ /* 0x000fc4000001ff00 */
[----:B------:R-:W-:Y:S02]  /*01a0*/  CS2R R44, SRZ ;  /* 0x00000000002c7805 */ /* 0x000fe4000001ff00 */
[----:B------:R-:W-:Y:S02]  /*01b0*/  CS2R R42, SRZ ;  /* 0x00000000002a7805 */ /* 0x000fe4000001ff00 */
[----:B------:R-:W-:Y:S02]  /*01c0*/  CS2R R40, SRZ ;  /* 0x0000000000287805 */ /* 0x000fe4000001ff00 */
[----:B------:R-:W-:Y:S01]  /*01d0*/  CS2R R38, SRZ ;  /* 0x0000000000267805 */ /* 0x000fe2000001ff00 */
[----:B0-----:R-:W-:Y:S01]  /*01e0*/  UISETP.GE.AND UP0, UPT, UR6, 0x1, UPT ;  /* 0x000000010600788c */ /* 0x001fe2000bf06270 */
        /* <DEDUP_REMOVED lines=16> */
[----:B------:R-:W-:Y:S01]  /*02f0*/  CS2R R4, SRZ ;  /* 0x0000000000047805 */ /* 0x000fe2000001ff00 */
[----:B------:R-:W0:Y:S01]  /*0300*/  LDCU.64 UR10, c[0x0][0x358] ;  /* 0x00006b00ff0a77ac */ /* 0x000e220008000a00 */
[----:B------:R-:W3:Y:S01]  /*0310*/  LDCU UR4, c[0x0][0x360] ;  /* 0x00006c00ff0477ac */ /* 0x000ee20008000800 */
[----:B-12---:R-:W-:Y:S05]  /*0320*/  BRA.U !UP0, `(.L_x_0) ;  /* 0x0000000d08887547 */ /* 0x006fea000b800000 */
[----:B------:R-:W1:Y:S01]  /*0330*/  S2R R68, SR_LANEID ;  /* 0x0000000000447919 */ /* 0x000e620000000000 */
[----:B------:R-:W2:Y:S01]  /*0340*/  LDCU.64 UR14, c[0x0][0x398] ;  /* 0x00007300ff0e77ac */ /* 0x000ea20008000a00 */
[----:B------:R-:W3:Y:S01]  /*0350*/  S2R R97, SR_TID.Y ;  /* 0x0000000000617919 */ /* 0x000ee20000002200 */
[----:B------:R-:W4:Y:S01]  /*0360*/  LDCU.64 UR12, c[0x0][0x388] ;  /* 0x00007100ff0c77ac */ /* 0x000f220008000a00 */
[----:B------:R-:W3:Y:S01]  /*0370*/  S2R R98, SR_TID.X ;  /* 0x0000000000627919 */ /* 0x000ee20000002100 */
[--C-:B-1----:R-:W-:Y:S02]  /*0380*/  SHF.R.U32.HI R0, RZ, 0x3, R68.reuse ;  /* 0x00000003ff007819 */ /* 0x102fe40000011644 */
[----:B------:R-:W-:Y:S02]  /*0390*/  LOP3.LUT R67, R68, 0x7, RZ, 0xc0, !PT ;  /* 0x0000000744437812 */ /* 0x000fe400078ec0ff */
[----:B------:R-:W-:Y:S01]  /*03a0*/  SHF.R.U32.HI R68, RZ, 0x4, R68 ;  /* 0x00000004ff447819 */ /* 0x000fe20000011644 */
[----:B------:R-:W-:-:S02]  /*03b0*/  IMAD.SHL.U32 R0, R0, 0x8, RZ ;  /* 0x0000000800007824 */ /* 0x000fc400078e00ff */
[----:B---3--:R-:W-:Y:S01]  /*03c0*/  IMAD R96, R97, UR4, R98 ;  /* 0x0000000461607c24 */ /* 0x008fe2000f8e0262 */
[----:B------:R-:W-:Y:S02]  /*03d0*/  UMOV UR4, URZ ;  /* 0x000000ff00047c82 */ /* 0x000fe40008000000 */
[----:B------:R-:W-:Y:S01]  /*03e0*/  LOP3.LUT R67, R0, 0x8, R67, 0xe2, !PT ;  /* 0x0000000800437812 */ /* 0x000fe200078ee243 */
[----:B------:R-:W-:Y:S01]  /*03f0*/  IMAD.SHL.U32 R68, R68, 0x8, RZ ;  /* 0x0000000844447824 */ /* 0x000fe200078e00ff */
[----:B------:R-:W-:Y:S02]  /*0400*/  SHF.R.U32.HI R103, RZ, 0x4, R96 ;  /* 0x00000004ff677819 */ /* 0x000fe40000011660 */
[----:B------:R-:W-:Y:S01]  /*0410*/  LOP3.LUT R96, R96, 0xf, RZ, 0xc0, !PT ;  /* 0x0000000f60607812 */ /* 0x000fe200078ec0ff */
[----:B------:R-:W-:Y:S02]  /*0420*/  IMAD R104, R67, 0x10, R68 ;  /* 0x0000001043687824 */ /* 0x000fe400078e0244 */
[----:B------:R-:W-:-:S02]  /*0430*/  VIADD R69, R103, UR5 ;  /* 0x0000000567457c36 */ /* 0x000fc40008000000 */
[----:B------:R-:W-:Y:S02]  /*0440*/  IMAD R101, R103, R2, RZ ;  /* 0x0000000267657224 */ /* 0x000fe400078e02ff */
[----:B------:R-:W-:Y:S02]  /*0450*/  IMAD R105, R67, 0x80, R68 ;  /* 0x0000008043697824 */ /* 0x000fe400078e0244 */
[C---:B------:R-:W-:Y:S01]  /*0460*/  VIADD R77, R69.reuse, 0x70 ;  /* 0x00000070454d7836 */ /* 0x040fe20000000000 */
[----:B------:R-:W-:Y:S01]  /*0470*/  IADD3 R107, PT, PT, R96, R101, R107 ;  /* 0x00000065606b7210 */ /* 0x000fe20007ffe06b */
[C---:B------:R-:W-:Y:S02]  /*0480*/  VIADD R75, R69.reuse, 0x60 ;  /* 0x00000060454b7836 */ /* 0x040fe40000000000 */
[C---:B------:R-:W-:Y:S02]  /*0490*/  VIADD R93, R69.reuse, 0x50 ;  /* 0x00000050455d7836 */ /* 0x040fe40000000000 */
[----:B------:R-:W-:-:S02]  /*04a0*/  VIADD R73, R69, 0x40 ;  /* 0x0000004045497836 */ /* 0x000fc40000000000 */
[C---:B------:R-:W-:Y:S02]  /*04b0*/  VIADD R95, R69.reuse, 0x30 ;  /* 0x00000030455f7836 */ /* 0x040fe40000000000 */
[C---:B------:R-:W-:Y:S02]  /*04c0*/  VIADD R71, R69.reuse, 0x20 ;  /* 0x0000002045477836 */ /* 0x040fe40000000000 */
[C---:B------:R-:W-:Y:S02]  /*04d0*/  VIADD R99, R69.reuse, 0x10 ;  /* 0x0000001045637836 */ /* 0x040fe40000000000 */
[----:B------:R-:W-:Y:S02]  /*04e0*/  IMAD.MOV.U32 R67, RZ, RZ, RZ ;  /* 0x000000ffff437224 */ /* 0x000fe400078e00ff */
[----:B------:R-:W-:Y:S02]  /*04f0*/  IMAD R100, R69, UR6, R96 ;  /* 0x0000000645647c24 */ /* 0x000fe4000f8e0260 */
[----:B------:R-:W-:-:S02]  /*0500*/  IMAD.SHL.U32 R104, R104, 0x2, RZ ;  /* 0x0000000268687824 */ /* 0x000fc400078e00ff */
[----:B------:R-:W-:Y:S02]  /*0510*/  IMAD.SHL.U32 R105, R105, 0x2, RZ ;  /* 0x0000000269697824 */ /* 0x000fe400078e00ff */
[--C-:B------:R-:W-:Y:S02]  /*0520*/  IMAD R106, R77, UR6, R96.reuse ;  /* 0x000000064d6a7c24 */ /* 0x100fe4000f8e0260 */
[--C-:B------:R-:W-:Y:S02]  /*0530*/  IMAD R108, R75, UR6, R96.reuse ;  /* 0x000000064b6c7c24 */ /* 0x100fe4000f8e0260 */
[--C-:B------:R-:W-:Y:S02]  /*0540*/  IMAD R93, R93, UR6, R96.reuse ;  /* 0x000000065d5d7c24 */ /* 0x100fe4000f8e0260 */
[--C-:B------:R-:W-:Y:S02]  /*0550*/  IMAD R94, R73, UR6, R96.reuse ;  /* 0x00000006495e7c24 */ /* 0x100fe4000f8e0260 */
[----:B------:R-:W-:-:S02]  /*0560*/  IMAD R95, R95, UR6, R96 ;  /* 0x000000065f5f7c24 */ /* 0x000fc4000f8e0260 */
[--C-:B------:R-:W-:Y:S02]  /*0570*/  IMAD R102, R71, UR6, R96.reuse ;  /* 0x0000000647667c24 */ /* 0x100fe4000f8e0260 */
[----:B--2-4-:R-:W-:-:S07]  /*0580*/  IMAD R99, R99, UR6, R96 ;  /* 0x0000000663637c24 */ /* 0x014fce000f8e0260 */
.L_x_1:
[----:B------:R-:W1:Y:S01]  /*0590*/  LDCU UR6, c[0x0][0x360] ;  /* 0x00006c00ff0677ac */ /* 0x000e620008000800 */
[C---:B------:R-:W-:Y:S01]  /*05a0*/  ISETP.GE.AND P6, PT, R96.reuse, UR15, PT ;  /* 0x0000000f60007c0c */ /* 0x040fe2000bfc6270 */
[----:B------:R-:W2:Y:S01]  /*05b0*/  S2R R0, SR_CTAID.X ;  /* 0x0000000000007919 */ /* 0x000ea20000002500 */
[----:B------:R-:W-:Y:S02]  /*05c0*/  ISETP.GE.AND P0, PT, R96, UR15, PT ;  /* 0x0000000f60007c0c */ /* 0x000fe4000bf06270 */
[----:B------:R-:W-:Y:S02]  /*05d0*/  PRMT R84, RZ, 0x7610, R84 ;  /* 0x00007610ff547816 */ /* 0x000fe40000000054 */
[----:B------:R-:W-:Y:S01]  /*05e0*/  SHF.R.S32.HI R73, RZ, 0x1f, R101 ;  /* 0x0000001fff497819 */ /* 0x000fe20000011465 */
[----:B-1----:R-:W-:-:S05]  /*05f0*/  IMAD R86, R97, UR6, R98 ;  /* 0x0000000661567c24 */ /* 0x002fca000f8e0262 */
[C---:B------:R-:W-:Y:S02]  /*0600*/  LEA.HI R72, R86.reuse, UR5, RZ, 0x1c ;  /* 0x0000000556487c11 */ /* 0x040fe4000f8fe0ff */
[----:B------:R-:W-:Y:S02]  /*0610*/  LOP3.LUT R74, R86, 0xf, RZ, 0xc0, !PT ;  /* 0x0000000f564a7812 */ /* 0x000fe400078ec0ff */
[C---:B------:R-:W-:Y:S01]  /*0620*/  ISETP.LT.AND P6, PT, R72.reuse, UR14, !P6 ;  /* 0x0000000e48007c0c */ /* 0x040fe2000f7c1270 */
[C---:B------:R-:W-:Y:S02]  /*0630*/  VIADD R2, R72.reuse, 0x10 ;  /* 0x0000001048027836 */ /* 0x040fe40000000000 */
[C---:B------:R-:W-:Y:S01]  /*0640*/  VIADD R76, R72.reuse, 0x60 ;  /* 0x00000060484c7836 */ /* 0x040fe20000000000 */
[----:B------:R-:W-:Y:S01]  /*0650*/  PRMT R85, RZ, 0x7610, R85 ;  /* 0x00007610ff557816 */ /* 0x000fe20000000055 */
[----:B------:R-:W-:Y:S01]  /*0660*/  VIADD R75, R72, 0x30 ;  /* 0x00000030484b7836 */ /* 0x000fe20000000000 */
[----:B------:R-:W-:Y:S01]  /*0670*/  ISETP.GE.OR P2, PT, R2, UR14, P0 ;  /* 0x0000000e02007c0c */ /* 0x000fe20008746670 */
[----:B------:R-:W-:-:S02]  /*0680*/  VIADD R2, R72, 0x20 ;  /* 0x0000002048027836 */ /* 0x000fc40000000000 */
[----:B--2---:R-:W-:Y:S01]  /*0690*/  IMAD.SHL.U32 R87, R0, 0x80, RZ ;  /* 0x0000008000577824 */ /* 0x004fe200078e00ff */
[----:B------:R-:W-:Y:S02]  /*06a0*/  ISETP.GE.OR P3, PT, R75, UR14, P0 ;  /* 0x0000000e4b007c0c */ /* 0x000fe40008766670 */
[----:B------:R-:W-:Y:S01]  /*06b0*/  ISETP.GE.OR P1, PT, R2, UR14, P0 ;  /* 0x0000000e02007c0c */ /* 0x000fe20008726670 */
[----:B------:R-:W1:Y:S01]  /*06c0*/  @P6 LDC.64 R70, c[0x0][0x380] ;  /* 0x0000e000ff466b82 */ /* 0x000e620000000a00 */
[--C-:B------:R-:W-:Y:S01]  /*06d0*/  IADD3 R91, P4, P5, R101, R74, R87.reuse ;  /* 0x0000004a655b7210 */ /* 0x100fe20007d9e057 */
[----:B------:R-:W-:Y:S01]  /*06e0*/  VIADD R74, R72, 0x40 ;  /* 0x00000040484a7836 */ /* 0x000fe20000000000 */
[----:B------:R-:W-:-:S05]  /*06f0*/  SHF.R.S32.HI R110, RZ, 0x1f, R87 ;  /* 0x0000001fff6e7819 */ /* 0x000fca0000011457 */
[----:B------:R-:W2:Y:S01]  /*0700*/  @!P2 LDC.64 R68, c[0x0][0x380] ;  /* 0x0000e000ff44ab82 */ /* 0x000ea20000000a00 */
[----:B------:R-:W-:Y:S01]  /*0710*/  IADD3.X R110, PT, PT, R73, RZ, R110, P4, P5 ;  /* 0x000000ff496e7210 */ /* 0x000fe200027ea46e */
[----:B------:R-:W-:-:S06]  /*0720*/  VIADD R73, R72, 0x50 ;  /* 0x0000005048497836 */ /* 0x000fcc0000000000 */
[----:B------:R-:W3:Y:S01]  /*0730*/  LDC R2, c[0x0][0x3a0] ;  /* 0x0000e800ff027b82 */ /* 0x000ee20000000800 */
[----:B-1----:R-:W-:Y:S01]  /*0740*/  @P6 IMAD.WIDE.U32 R70, R100, 0x2, R70 ;  /* 0x0000000264466825 */ /* 0x002fe200078e0046 */
[----:B------:R-:W-:-:S06]  /*0750*/  LOP3.LUT R87, R87, 0xf, R86, 0xf8, !PT ;  /* 0x0000000f57577812 */ /* 0x000fcc00078ef856 */
[----:B------:R-:W1:Y:S01]  /*0760*/  @!P3 LDC.64 R80, c[0x0][0x380] ;  /* 0x0000e000ff50bb82 */ /* 0x000e620000000a00 */
[----:B------:R-:W-:Y:S01]  /*0770*/  ISETP.GE.OR P4, PT, R74, UR14, P0 ;  /* 0x0000000e4a007c0c */ /* 0x000fe20008786670 */
[----:B------:R-:W-:Y:S01]  /*0780*/  VIADD R72, R72, 0x70 ;  /* 0x0000007048487836 */ /* 0x000fe20000000000 */
[----:B0-----:R0:W4:Y:S01]  /*0790*/  @P6 LDG.E.U16 R84, desc[UR10][R70.64] ;  /* 0x0000000a46546981 */ /* 0x001122000c1e1500 */
[----:B------:R-:W-:Y:S01]  /*07a0*/  ISETP.GE.OR P6, PT, R76, UR14, P0 ;  /* 0x0000000e4c007c0c */ /* 0x000fe200087c6670 */
[----:B--2---:R-:W-:Y:S01]  /*07b0*/  @!P2 IMAD.WIDE.U32 R76, R99, 0x2, R68 ;  /* 0x00000002634ca825 */ /* 0x004fe200078e0044 */
[----:B------:R-:W-:Y:S02]  /*07c0*/  ISETP.GE.OR P5, PT, R73, UR14, P0 ;  /* 0x0000000e49007c0c */ /* 0x000fe400087a6670 */
[----:B------:R-:W2:Y:S02]  /*07d0*/  @!P1 LDC.64 R74, c[0x0][0x380] ;  /* 0x0000e000ff4a9b82 */ /* 0x000ea40000000a00 */
[----:B------:R5:W4:Y:S01]  /*07e0*/  @!P2 LDG.E.U16 R85, desc[UR10][R76.64] ;  /* 0x0000000a4c55a981 */ /* 0x000b22000c1e1500 */
[----:B---3--:R-:W-:-:S02]  /*07f0*/  ISETP.GE.AND P2, PT, R87, R2, PT ;  /* 0x000000025700720c */ /* 0x008fc40003f46270 */
[----:B------:R-:W-:-:S03]  /*0800*/  ISETP.GE.OR P0, PT, R72, UR14, P0 ;  /* 0x0000000e48007c0c */ /* 0x000fc60008706670 */
[----:B------:R-:W3:Y:S01]  /*0810*/  @!P4 LDC.64 R78, c[0x0][0x380] ;  /* 0x0000e000ff4ecb82 */ /* 0x000ee20000000a00 */
[----:B------:R-:W-:-:S07]  /*0820*/  ISETP.GE.OR P2, PT, R103, UR15, P2 ;  /* 0x0000000f67007c0c */ /* 0x000fce0009746670 */
[----:B------:R-:W1:Y:S08]  /*0830*/  @!P6 LDC.64 R68, c[0x0][0x380] ;  /* 0x0000e000ff44eb82 */ /* 0x000e700000000a00 */
[----:B0-----:R-:W0:Y:S08]  /*0840*/  @!P0 LDC.64 R70, c[0x0][0x380] ;  /* 0x0000e000ff468b82 */ /* 0x001e300000000a00 */
[----:B-----5:R-:W5:Y:S08]  /*0850*/  @!P2 LDC.64 R76, c[0x0][0x388] ;  /* 0x0000e200ff4cab82 */ /* 0x020f700000000a00 */
[----:B------:R-:W5:Y:S01]  /*0860*/  @!P5 LDC.64 R72, c[0x0][0x380] ;  /* 0x0000e000ff48db82 */ /* 0x000f620000000a00 */
[----:B------:R-:W-:Y:S01]  /*0870*/  PRMT R88, RZ, 0x7610, R88 ;  /* 0x00007610ff587816 */ /* 0x000fe20000000058 */
[----:B--2---:R-:W-:Y:S01]  /*0880*/  @!P1 IMAD.WIDE.U32 R82, R102, 0x2, R74 ;  /* 0x0000000266529825 */ /* 0x004fe200078e004a */
[----:B------:R-:W-:-:S02]  /*0890*/  PRMT R89, RZ, 0x7610, R89 ;  /* 0x00007610ff597816 */ /* 0x000fc40000000059 */
[----:B------:R-:W-:Y:S01]  /*08a0*/  PRMT R90, RZ, 0x7610, R90 ;  /* 0x00007610ff5a7816 */ /* 0x000fe2000000005a */
[----:B---3--:R-:W-:Y:S01]  /*08b0*/  @!P4 IMAD.WIDE.U32 R78, R94, 0x2, R78 ;  /* 0x000000025e4ec825 */ /* 0x008fe200078e004e */
[----:B------:R2:W3:Y:S01]  /*08c0*/  @!P1 LDG.E.U16 R88, desc[UR10][R82.64] ;  /* 0x0000000a52589981 */ /* 0x0004e2000c1e1500 */
[----:B------:R-:W-:Y:S02]  /*08d0*/  LEA R74, P1, R91, UR12, 0x1 ;  /* 0x0000000c5b4a7c11 */ /* 0x000fe4000f8208ff */
[----:B-1----:R-:W-:Y:S01]  /*08e0*/  @!P3 IMAD.WIDE.U32 R80, R95, 0x2, R80 ;  /* 0x000000025f50b825 */ /* 0x002fe200078e0050 */
[----:B------:R1:W3:Y:S03]  /*08f0*/  @!P4 LDG.E.U16 R89, desc[UR10][R78.64] ;  /* 0x0000000a4e59c981 */ /* 0x0002e6000c1e1500 */
[----:B------:R-:W-:Y:S01]  /*0900*/  @!P6 IMAD.WIDE.U32 R68, R108, 0x2, R68 ;  /* 0x000000026c44e825 */ /* 0x000fe200078e0044 */
[----:B--2---:R-:W-:-:S03]  /*0910*/  PRMT R83, RZ, 0x7610, R83 ;  /* 0x00007610ff537816 */ /* 0x004fc60000000053 */
[----:B------:R-:W-:Y:S01]  /*0920*/  VIADD R109, R87, 0x10 ;  /* 0x00000010576d7836 */ /* 0x000fe20000000000 */
[----:B------:R-:W-:Y:S01]  /*0930*/  LEA.HI.X R75, R91, UR13, R110, 0x1, P1 ;  /* 0x0000000d5b4b7c11 */ /* 0x000fe200088f0c6e */
[----:B------:R2:W3:Y:S01]  /*0940*/  @!P3 LDG.E.U16 R90, desc[UR10][R80.64] ;  /* 0x0000000a505ab981 */ /* 0x0004e2000c1e1500 */
[----:B------:R-:W-:Y:S01]  /*0950*/  PRMT R82, RZ, 0x7610, R82 ;  /* 0x00007610ff527816 */ /* 0x000fe20000000052 */
[----:B0-----:R-:W-:Y:S01]  /*0960*/  @!P0 IMAD.WIDE.U32 R70, R106, 0x2, R70 ;  /* 0x000000026a468825 */ /* 0x001fe200078e0046 */
[----:B-1----:R-:W-:Y:S01]  /*0970*/  PRMT R78, RZ, 0x7610, R78 ;  /* 0x00007610ff4e7816 */ /* 0x002fe2000000004e */
[----:B------:R0:W3:Y:S01]  /*0980*/  @!P6 LDG.E.U16 R83, desc[UR10][R68.64] ;  /* 0x0000000a4453e981 */ /* 0x0000e2000c1e1500 */
[----:B------:R-:W-:Y:S01]  /*0990*/  PRMT R91, RZ, 0x7610, R91 ;  /* 0x00007610ff5b7816 */ /* 0x000fe2000000005b */
[----:B-----5:R-:W-:Y:S01]  /*09a0*/  @!P2 IMAD.WIDE R76, R107, 0x2, R76 ;  /* 0x000000026b4ca825 */ /* 0x020fe200078e024c */
[----:B------:R-:W-:Y:S01]  /*09b0*/  ISETP.GE.AND P3, PT, R109, R2, PT ;  /* 0x000000026d00720c */ /* 0x000fe20003f66270 */
[----:B------:R1:W5:Y:S02]  /*09c0*/  @!P0 LDG.E.U16 R82, desc[UR10][R70.64] ;  /* 0x0000000a46528981 */ /* 0x000364000c1e1500 */
[----:B------:R-:W-:-:S02]  /*09d0*/  @!P5 IMAD.WIDE.U32 R72, R93, 0x2, R72 ;  /* 0x000000025d48d825 */ /* 0x000fc400078e0048 */
[----:B------:R-:W5:Y:S02]  /*09e0*/  @!P2 LDG.E.U16 R78, desc[UR10][R76.64] ;  /* 0x0000000a4c4ea981 */ /* 0x000f64000c1e1500 */
[C---:B------:R-:W-:Y:S02]  /*09f0*/  VIADD R111, R87.reuse, 0x20 ;  /* 0x00000020576f7836 */ /* 0x040fe40000000000 */
[C---:B------:R-:W-:Y:S01]  /*0a00*/  VIADD R79, R87.reuse, 0x30 ;  /* 0x00000030574f7836 */ /* 0x040fe20000000000 */
[----:B------:R1:W5:Y:S01]  /*0a10*/  @!P5 LDG.E.U16 R91, desc[UR10][R72.64] ;  /* 0x0000000a485bd981 */ /* 0x000362000c1e1500 */
[C---:B--2---:R-:W-:Y:S02]  /*0a20*/  VIADD R81, R87.reuse, 0x40 ;  /* 0x0000004057517836 */ /* 0x044fe40000000000 */
[C---:B------:R-:W-:Y:S02]  /*0a30*/  VIADD R109, R87.reuse, 0x50 ;  /* 0x00000050576d7836 */ /* 0x040fe40000000000 */
[----:B0-----:R-:W-:-:S02]  /*0a40*/  VIADD R69, R87, 0x60 ;  /* 0x0000006057457836 */ /* 0x001fc40000000000 */
[----:B------:R-:W-:Y:S01]  /*0a50*/  VIADD R87, R87, 0x70 ;  /* 0x0000007057577836 */ /* 0x000fe20000000000 */
[-C--:B------:R-:W-:Y:S02]  /*0a60*/  ISETP.GE.AND P4, PT, R111, R2.reuse, PT ;  /* 0x000000026f00720c */ /* 0x080fe40003f86270 */
[-C--:B------:R-:W-:Y:S02]  /*0a70*/  ISETP.GE.AND P6, PT, R79, R2.reuse, PT ;  /* 0x000000024f00720c */ /* 0x080fe40003fc6270 */
[-C--:B------:R-:W-:Y:S02]  /*0a80*/  ISETP.GE.AND P0, PT, R81, R2.reuse, PT ;  /* 0x000000025100720c */ /* 0x080fe40003f06270 */
[-C--:B------:R-:W-:Y:S02]  /*0a90*/  ISETP.GE.AND P1, PT, R109, R2.reuse, PT ;  /* 0x000000026d00720c */ /* 0x080fe40003f26270 */
[-C--:B------:R-:W-:Y:S02]  /*0aa0*/  ISETP.GE.AND P2, PT, R69, R2.reuse, PT ;  /* 0x000000024500720c */ /* 0x080fe40003f46270 */
[----:B------:R-:W-:-:S02]  /*0ab0*/  ISETP.GE.AND P5, PT, R87, R2, PT ;  /* 0x000000025700720c */ /* 0x000fc40003fa6270 */
[C---:B------:R-:W-:Y:S02]  /*0ac0*/  ISETP.GE.OR P3, PT, R103.reuse, UR15, P3 ;  /* 0x0000000f67007c0c */ /* 0x040fe40009f66670 */
[C---:B------:R-:W-:Y:S02]  /*0ad0*/  ISETP.GE.OR P4, PT, R103.reuse, UR15, P4 ;  /* 0x0000000f67007c0c */ /* 0x040fe4000a786670 */
[C---:B------:R-:W-:Y:S02]  /*0ae0*/  ISETP.GE.OR P6, PT, R103.reuse, UR15, P6 ;  /* 0x0000000f67007c0c */ /* 0x040fe4000b7c6670 */
[C---:B------:R-:W-:Y:S02]  /*0af0*/  ISETP.GE.OR P0, PT, R103.reuse, UR15, P0 ;  /* 0x0000000f67007c0c */ /* 0x040fe40008706670 */
[C---:B------:R-:W-:Y:S02]  /*0b00*/  ISETP.GE.OR P1, PT, R103.reuse, UR15, P1 ;  /* 0x0000000f67007c0c */ /* 0x040fe40008f26670 */
[----:B------:R-:W-:-:S02]  /*0b10*/  ISETP.GE.OR P2, PT, R103, UR15, P2 ;  /* 0x0000000f67007c0c */ /* 0x000fc40009746670 */
[----:B------:R-:W-:Y:S02]  /*0b20*/  ISETP.GE.OR P5, PT, R103, UR15, P5 ;  /* 0x0000000f67007c0c */ /* 0x000fe4000afa6670 */
[----:B-1----:R-:W-:Y:S02]  /*0b30*/  PRMT R70, RZ, 0x7610, R70 ;  /* 0x00007610ff467816 */ /* 0x002fe40000000046 */
[----:B------:R-:W-:Y:S02]  /*0b40*/  PRMT R72, RZ, 0x7610, R72 ;  /* 0x00007610ff487816 */ /* 0x000fe40000000048 */
[----:B------:R-:W-:Y:S02]  /*0b50*/  PRMT R80, RZ, 0x7610, R80 ;  /* 0x00007610ff507816 */ /* 0x000fe40000000050 */
[----:B------:R-:W-:Y:S01]  /*0b60*/  PRMT R76, RZ, 0x7610, R76 ;  /* 0x00007610ff4c7816 */ /* 0x000fe2000000004c */
[----:B------:R-:W2:Y:S01]  /*0b70*/  @!P3 LDG.E.U16 R70, desc[UR10][R74.64+0x20] ;  /* 0x0000200a4a46b981 */ /* 0x000ea2000c1e1500 */
[----:B------:R-:W-:-:S02]  /*0b80*/  PRMT R110, RZ, 0x7610, R110 ;  /* 0x00007610ff6e7816 */ /* 0x000fc4000000006e */
[----:B------:R-:W-:Y:S01]  /*0b90*/  PRMT R112, RZ, 0x7610, R112 ;  /* 0x00007610ff707816 */ /* 0x000fe20000000070 */
[----:B------:R-:W2:Y:S01]  /*0ba0*/  @!P4 LDG.E.U16 R72, desc[UR10][R74.64+0x40] ;  /* 0x0000400a4a48c981 */ /* 0x000ea2000c1e1500 */
[----:B------:R-:W-:-:S03]  /*0bb0*/  PRMT R109, RZ, 0x7610, R109 ;  /* 0x00007610ff6d7816 */ /* 0x000fc6000000006d */
[----:B------:R-:W2:Y:S04]  /*0bc0*/  @!P6 LDG.E.U16 R80, desc[UR10][R74.64+0x60] ;  /* 0x0000600a4a50e981 */ /* 0x000ea8000c1e1500 */
[----:B------:R-:W2:Y:S04]  /*0bd0*/  @!P0 LDG.E.U16 R76, desc[UR10][R74.64+0x80] ;  /* 0x0000800a4a4c8981 */ /* 0x000ea8000c1e1500 */
[----:B------:R-:W2:Y:S04]  /*0be0*/  @!P1 LDG.E.U16 R110, desc[UR10][R74.64+0xa0] ;  /* 0x0000a00a4a6e9981 */ /* 0x000ea8000c1e1500 */
[----:B------:R-:W2:Y:S04]  /*0bf0*/  @!P2 LDG.E.U16 R112, desc[UR10][R74.64+0xc0] ;  /* 0x0000c00a4a70a981 */ /* 0x000ea8000c1e1500 */
[----:B------:R0:W2:Y:S01]  /*0c00*/  @!P5 LDG.E.U16 R109, desc[UR10][R74.64+0xe0] ;  /* 0x0000e00a4a6dd981 */ /* 0x0000a2000c1e1500 */
[----:B------:R-:W1:Y:S01]  /*0c10*/  S2UR UR6, SR_CgaCtaId ;  /* 0x00000000000679c3 */ /* 0x000e620000008800 */
[----:B------:R-:W0:Y:S01]  /*0c20*/  LDCU UR9, c[0x0][0x360] ;  /* 0x00006c00ff0977ac */ /* 0x000e220008000800 */
[C---:B------:R-:W-:Y:S01]  /*0c30*/  IMAD.SHL.U32 R68, R86.reuse, 0x2, RZ ;  /* 0x0000000256447824 */ /* 0x040fe200078e00ff */
[----:B------:R-:W-:Y:S01]  /*0c40*/  UMOV UR7, 0x400 ;  /* 0x0000040000077882 */ /* 0x000fe20000000000 */
[----:B------:R-:W-:Y:S01]  /*0c50*/  IMAD.SHL.U32 R86, R86, 0x10, RZ ;  /* 0x0000001056567824 */ /* 0x000fe200078e00ff */
[----:B------:R-:W-:-:S02]  /*0c60*/  UIADD3 UR8, UPT, UPT, UR7, 0x1000, URZ ;  /* 0x0000100007087890 */ /* 0x000fc4000fffe0ff */
[C---:B------:R-:W-:Y:S02]  /*0c70*/  LOP3.LUT R69, R68.reuse, 0x1e, RZ, 0xc0, !PT ;  /* 0x0000001e44457812 */ /* 0x040fe400078ec0ff */
[----:B------:R-:W-:Y:S01]  /*0c80*/  LOP3.LUT R68, R68, 0xffffffe0, RZ, 0xc0, !PT ;  /* 0xffffffe044447812 */ /* 0x000fe200078ec0ff */
[----:B0-----:R-:W-:-:S04]  /*0c90*/  IMAD R71, R97, UR9, R98 ;  /* 0x0000000961477c24 */ /* 0x001fc8000f8e0262 */
[C---:B------:R-:W-:Y:S01]  /*0ca0*/  IMAD.SHL.U32 R73, R71.reuse, 0x10, RZ ;  /* 0x0000001047497824 */ /* 0x040fe200078e00ff */
[----:B-1----:R-:W-:Y:S01]  /*0cb0*/  ULEA UR7, UR6, UR7, 0x18 ;  /* 0x0000000706077291 */ /* 0x002fe2000f8ec0ff */
[----:B------:R-:W-:Y:S01]  /*0cc0*/  IMAD.SHL.U32 R74, R71, 0x2, RZ ;  /* 0x00000002474a7824 */ /* 0x000fe200078e00ff */
[----:B------:R-:W-:Y:S01]  /*0cd0*/  ULEA UR6, UR6, UR8, 0x18 ;  /* 0x0000000806067291 */ /* 0x000fe2000f8ec0ff */
[----:B------:R-:W-:Y:S02]  /*0ce0*/  LOP3.LUT R86, R86, 0xffffff00, RZ, 0xc0, !PT ;  /* 0xffffff0056567812 */ /* 0x000fe400078ec0ff */
[----:B------:R-:W-:Y:S02]  /*0cf0*/  LOP3.LUT R71, R73, 0xffffff00, RZ, 0xc0, !PT ;  /* 0xffffff0049477812 */ /* 0x000fe400078ec0ff */
[----:B------:R-:W-:Y:S02]  /*0d00*/  LOP3.LUT R114, R74, 0x1e, RZ, 0xc0, !PT ;  /* 0x0000001e4a727812 */ /* 0x000fe400078ec0ff */
[----:B------:R-:W-:-:S02]  /*0d10*/  IADD3 R68, PT, PT, R68, UR7, R69 ;  /* 0x0000000744447c10 */ /* 0x000fc4000fffe045 */
[----:B------:R-:W-:Y:S02]  /*0d20*/  IADD3 R81, PT, PT, R69, UR6, R86 ;  /* 0x0000000645517c10 */ /* 0x000fe4000fffe056 */
[----:B------:R-:W-:Y:S02]  /*0d30*/  IADD3 R114, PT, PT, R114, UR6, R71 ;  /* 0x0000000672727c10 */ /* 0x000fe4000fffe047 */
[----:B------:R-:W-:Y:S02]  /*0d40*/  LOP3.LUT R74, R74, 0xc0, RZ, 0xc0, !PT ;  /* 0x000000c04a4a7812 */ /* 0x000fe400078ec0ff */
[----:B------:R-:W-:-:S03]  /*0d50*/  LOP3.LUT R73, R73, 0xfffff800, RZ, 0xc0, !PT ;  /* 0xfffff80049497812 */ /* 0x000fc600078ec0ff */
[----:B------:R-:W-:-:S05]  /*0d60*/  VIADD R74, R74, UR6 ;  /* 0x000000064a4a7c36 */ /* 0x000fca0008000000 */
[----:B------:R-:W-:Y:S01]  /*0d70*/  IADD3 R77, PT, PT, R105, 0x20, R74 ;  /* 0x00000020694d7810 */ /* 0x000fe20007ffe04a */
[----:B------:R-:W-:-:S04]  /*0d80*/  UIADD3 UR4, UPT, UPT, UR4, 0x10, URZ ;  /* 0x0000001004047890 */ /* 0x000fc8000fffe0ff */
[----:B------:R-:W-:Y:S01]  /*0d90*/  UISETP.GE.AND UP0, UPT, UR4, UR15, UPT ;  /* 0x0000000f0400728c */ /* 0x000fe2000bf06270 */
[----:B------:R-:W-:Y:S02]  /*0da0*/  VIADD R96, R96, 0x10 ;  /* 0x0000001060607836 */ /* 0x000fe40000000000 */
[----:B------:R-:W-:Y:S02]  /*0db0*/  IMAD R101, R2, 0x10, R101 ;  /* 0x0000001002657824 */ /* 0x000fe400078e0265 */
[----:B------:R-:W-:Y:S02]  /*0dc0*/  VIADD R100, R100, 0x10 ;  /* 0x0000001064647836 */ /* 0x000fe40000000000 */
[----:B------:R-:W-:Y:S02]  /*0dd0*/  VIADD R103, R103, 0x10 ;  /* 0x0000001067677836 */ /* 0x000fe40000000000 */
[----:B------:R-:W-:Y:S02]  /*0de0*/  VIADD R99, R99, 0x10 ;  /* 0x0000001063637836 */ /* 0x000fe40000000000 */
[----:B------:R-:W-:Y:S01]  /*0df0*/  VIADD R102, R102, 0x10 ;  /* 0x0000001066667836 */ /* 0x000fe20000000000 */
[----:B----4-:R-:W-:Y:S04]  /*0e00*/  STS.U16 [R68], R84 ;  /* 0x0000005444007388 */ /* 0x010fe80000000400 */
[----:B------:R0:W-:Y:S02]  /*0e10*/  STS.U16 [R68+0x200], R85 ;  /* 0x0002005544007388 */ /* 0x0001e40000000400 */
[----:B0-----:R-:W-:-:S02]  /*0e20*/  VIADD R85, R73, UR7 ;  /* 0x0000000749557c36 */ /* 0x001fc40008000000 */
[----:B------:R-:W-:-:S03]  /*0e30*/  IMAD.IADD R73, R74, 0x1, R105 ;  /* 0x000000014a497824 */ /* 0x000fc600078e0269 */
[C-C-:B------:R-:W-:Y:S01]  /*0e40*/  IADD3 R84, PT, PT, R104.reuse, 0x400, R85.reuse ;  /* 0x0000040068547810 */ /* 0x140fe20007ffe055 */
[----:B---3--:R-:W-:Y:S04]  /*0e50*/  STS.U16 [R68+0x400], R88 ;  /* 0x0004005844007388 */ /* 0x008fe80000000400 */
[----:B------:R-:W-:Y:S04]  /*0e60*/  STS.U16 [R68+0x800], R89 ;  /* 0x0008005944007388 */ /* 0x000fe80000000400 */
[----:B------:R-:W-:Y:S04]  /*0e70*/  STS.U16 [R68+0x600], R90 ;  /* 0x0006005a44007388 */ /* 0x000fe80000000400 */
[----:B------:R-:W-:Y:S04]  /*0e80*/  STS.U16 [R68+0xc00], R83 ;  /* 0x000c005344007388 */ /* 0x000fe80000000400 */
[----:B-----5:R0:W-:Y:S04]  /*0e90*/  STS.U16 [R68+0xe00], R82 ;  /* 0x000e005244007388 */ /* 0x0201e80000000400 */
[----:B------:R1:W-:Y:S04]  /*0ea0*/  STS.U16 [R68+0xa00], R91 ;  /* 0x000a005b44007388 */ /* 0x0003e80000000400 */
[----:B------:R-:W-:Y:S01]  /*0eb0*/  STS.U16 [R81], R78 ;  /* 0x0000004e51007388 */ /* 0x000fe20000000400 */
[----:B0-----:R-:W-:-:S02]  /*0ec0*/  IADD3 R82, PT, PT, R104, 0x200, R85 ;  /* 0x0000020068527810 */ /* 0x001fc40007ffe055 */
[----:B------:R-:W-:Y:S01]  /*0ed0*/  IADD3 R88, PT, PT, R104, 0x600, R85 ;  /* 0x0000060068587810 */ /* 0x000fe20007ffe055 */
[----:B-1----:R-:W-:Y:S01]  /*0ee0*/  IMAD.IADD R68, R85, 0x1, R104 ;  /* 0x0000000155447824 */ /* 0x002fe200078e0268 */
[----:B--2---:R-:W-:Y:S04]  /*0ef0*/  STS.U16 [R81+0x20], R70 ;  /* 0x0000204651007388 */ /* 0x004fe80000000400 */
[----:B------:R-:W-:Y:S04]  /*0f00*/  STS.U16 [R81+0x40], R72 ;  /* 0x0000404851007388 */ /* 0x000fe80000000400 */
[----:B------:R-:W-:Y:S04]  /*0f10*/  STS.U16 [R81+0x60], R80 ;  /* 0x0000605051007388 */ /* 0x000fe80000000400 */
[----:B------:R-:W-:Y:S04]  /*0f20*/  STS.U16 [R81+0x80], R76 ;  /* 0x0000804c51007388 */ /* 0x000fe80000000400 */
[----:B------:R-:W-:Y:S04]  /*0f30*/  STS.U16 [R81+0xa0], R110 ;  /* 0x0000a06e51007388 */ /* 0x000fe80000000400 */
[----:B------:R-:W-:Y:S04]  /*0f40*/  STS.U16 [R81+0xc0], R112 ;  /* 0x0000c07051007388 */ /* 0x000fe80000000400 */
[----:B------:R-:W-:Y:S01]  /*0f50*/  STS.U16 [R114+0xe0], R109 ;  /* 0x0000e06d72007388 */ /* 0x000fe20000000400 */
[----:B------:R-:W-:Y:S06]  /*0f60*/  BAR.SYNC.DEFER_BLOCKING 0x0 ;  /* 0x0000000000007b1d */ /* 0x000fec0000010000 */
[----:B------:R-:W-:Y:S04]  /*0f70*/  LDSM.16.M88.4 R68, [R68] ;  /* 0x000000004444783b */ /* 0x000fe80000000200 */
[----:B------:R-:W0:Y:S04]  /*0f80*/  LDSM.16.MT88.4 R72, [R73] ;  /* 0x000000004948783b */ /* 0x000e280000004200 */
[----:B------:R-:W1:Y:S04]  /*0f90*/  LDSM.16.MT88.4 R76, [R77] ;  /* 0x000000004d4c783b */ /* 0x000e680000004200 */
[----:B------:R-:W2:Y:S04]  /*0fa0*/  LDSM.16.M88.4 R80, [R82] ;  /* 0x000000005250783b */ /* 0x000ea80000000200 */
[----:B------:R-:W3:Y:S04]  /*0fb0*/  LDSM.16.M88.4 R84, [R84] ;  /* 0x000000005454783b */ /* 0x000ee80000000200 */
[----:B------:R-:W4:Y:S01]  /*0fc0*/  LDSM.16.M88.4 R88, [R88] ;  /* 0x000000005858783b */ /* 0x000f220000000200 */
[----:B------:R-:W-:-:S02]  /*0fd0*/  VIADD R95, R95, 0x10 ;  /* 0x000000105f5f7836 */ /* 0x000fc40000000000 */
[----:B------:R-:W-:Y:S02]  /*0fe0*/  VIADD R94, R94, 0x10 ;  /* 0x000000105e5e7836 */ /* 0x000fe40000000000 */
[----:B------:R-:W-:Y:S01]  /*0ff0*/  VIADD R93, R93, 0x10 ;  /* 0x000000105d5d7836 */ /* 0x000fe20000000000 */
[C---:B0-----:R-:W-:Y:S08]  /*1000*/  HMMA.16816.F32 R4, R68.reuse, R72, R4 ;  /* 0x000000484404723c */ /* 0x041ff00000001804 */
[C---:B------:R-:W-:Y:S08]  /*1010*/  HMMA.16816.F32 R8, R68.reuse, R74, R8 ;  /* 0x0000004a4408723c */ /* 0x040ff00000001808 */
[C---:B-1----:R-:W-:Y:S08]  /*1020*/  HMMA.16816.F32 R12, R68.reuse, R76, R12 ;  /* 0x0000004c440c723c */ /* 0x042ff0000000180c */
[----:B------:R-:W-:Y:S08]  /*1030*/  HMMA.16816.F32 R16, R68, R78, R16 ;  /* 0x0000004e4410723c */ /* 0x000ff00000001810 */
[C---:B--2---:R-:W-:Y:S08]  /*1040*/  HMMA.16816.F32 R20, R80.reuse, R72, R20 ;  /* 0x000000485014723c */ /* 0x044ff00000001814 */
[C---:B------:R-:W-:Y:S08]  /*1050*/  HMMA.16816.F32 R24, R80.reuse, R74, R24 ;  /* 0x0000004a5018723c */ /* 0x040ff00000001818 */
[C---:B------:R-:W-:Y:S08]  /*1060*/  HMMA.16816.F32 R28, R80.reuse, R76, R28 ;  /* 0x0000004c501c723c */ /* 0x040ff0000000181c */
[----:B------:R-:W-:Y:S08]  /*1070*/  HMMA.16816.F32 R32, R80, R78, R32 ;  /* 0x0000004e5020723c */ /* 0x000ff00000001820 */
[C---:B---3--:R-:W-:Y:S08]  /*1080*/  HMMA.16816.F32 R36, R84.reuse, R72, R36 ;  /* 0x000000485424723c */ /* 0x048ff00000001824 */
[C---:B------:R-:W-:Y:S08]  /*1090*/  HMMA.16816.F32 R40, R84.reuse, R74, R40 ;  /* 0x0000004a5428723c */ /* 0x040ff00000001828 */
[C---:B------:R-:W-:Y:S08]  /*10a0*/  HMMA.16816.F32 R44, R84.reuse, R76, R44 ;  /* 0x0000004c542c723c */ /* 0x040ff0000000182c */
[----:B------:R-:W-:Y:S08]  /*10b0*/  HMMA.16816.F32 R48, R84, R78, R48 ;  /* 0x0000004e5430723c */ /* 0x000ff00000001830 */
[C---:B----4-:R-:W-:Y:S08]  /*10c0*/  HMMA.16816.F32 R52, R88.reuse, R72, R52 ;  /* 0x000000485834723c */ /* 0x050ff00000001834 */
[C---:B------:R-:W-:Y:S08]  /*10d0*/  HMMA.16816.F32 R56, R88.reuse, R74, R56 ;  /* 0x0000004a5838723c */ /* 0x040ff00000001838 */
[C---:B------:R-:W-:Y:S08]  /*10e0*/  HMMA.16816.F32 R60, R88.reuse, R76, R60 ;  /* 0x0000004c583c723c */ /* 0x040ff0000000183c */
[----:B------:R-:W-:Y:S01]  /*10f0*/  HMMA.16816.F32 R64, R88, R78, R64 ;  /* 0x0000004e5840723c */ /* 0x000fe20000001840 */
[----:B------:R-:W-:-:S02]  /*1100*/  VIADD R108, R108, 0x10 ;  /* 0x000000106c6c7836 */ /* 0x000fc40000000000 */
[----:B------:R-:W-:Y:S02]  /*1110*/  VIADD R106, R106, 0x10 ;  /* 0x000000106a6a7836 */ /* 0x000fe40000000000 */
[----:B------:R-:W-:Y:S01]  /*1120*/  IMAD R107, R2, 0x10, R107 ;  /* 0x00000010026b7824 */ /* 0x000fe200078e026b */
[----:B------:R-:W-:Y:S06]  /*1130*/  BAR.SYNC.DEFER_BLOCKING 0x0 ;  /* 0x0000000000007b1d */ /* 0x000fec0000010000 */
[----:B------:R-:W-:Y:S08]  /*1140*/  BRA.U !UP0, `(.L_x_1) ;  /* 0xfffffff508107547 */ /* 0x000ff0000b83ffff */
.L_x_0:
[----:B------:R-:W1:Y:S01]  /*1150*/  S2R R69, SR_CTAID.Y ;  /* 0x0000000000457919 */ /* 0x000e620000002600 */
[----:B---3--:R-:W2:Y:S01]  /*1160*/  LDCU UR4, c[0x0][0x360] ;  /* 0x00006c00ff0477ac */ /* 0x008ea20008000800 */
[----:B------:R-:W3:Y:S01]  /*1170*/  LDC.64 R76, c[0x0][0x390] ;  /* 0x0000e400ff4c7b82 */ /* 0x000ee20000000a00 */
[----:B------:R-:W-:Y:S01]  /*1180*/  SHF.R.U32.HI R81, RZ, 0x1, R2 ;  /* 0x00000001ff517819 */ /* 0x000fe20000011602 */
[----:B------:R-:W4:Y:S01]  /*1190*/  S2R R70, SR_LANEID ;  /* 0x0000000000467919 */ /* 0x000f220000000000 */
[----:B--2---:R-:W-:-:S05]  /*11a0*/  IMAD R3, R3, UR4, R92 ;  /* 0x0000000403037c24 */ /* 0x004fca000f8e025c */
[----:B------:R-:W-:Y:S02]  /*11b0*/  SHF.R.U32.HI R68, RZ, 0x1, R3 ;  /* 0x00000001ff447819 */ /* 0x000fe40000011603 */
[----:B------:R-:W-:Y:S02]  /*11c0*/  LOP3.LUT R3, R3, 0x60, RZ, 0xc0, !PT ;  /* 0x0000006003037812 */ /* 0x000fe400078ec0ff */
[----:B------:R-:W-:-:S03]  /*11d0*/  LOP3.LUT R68, R68, 0x7fffffc0, RZ, 0xc0, !PT ;  /* 0x7fffffc044447812 */ /* 0x000fc600078ec0ff */
[----:B------:R-:W-:Y:S02]  /*11e0*/  IMAD R0, R0, 0x80, R3 ;  /* 0x0000008000007824 */ /* 0x000fe400078e0203 */
[----:B-1----:R-:W-:Y:S01]  /*11f0*/  IMAD R69, R69, 0x80, R68 ;  /* 0x0000008045457824 */ /* 0x002fe200078e0244 */
[----:B----4-:R-:W-:-:S03]  /*1200*/  SHF.R.U32.HI R73, RZ, 0x2, R70 ;  /* 0x00000002ff497819 */ /* 0x010fc60000011646 */
[----:B------:R-:W-:Y:S01]  /*1210*/  IMAD R3, R69, R2, RZ ;  /* 0x0000000245037224 */ /* 0x000fe200078e02ff */
[----:B------:R-:W-:Y:S01]  /*1220*/  LOP3.LUT R68, R70, 0x3, RZ, 0xc0, !PT ;  /* 0x0000000346447812 */ /* 0x000fe200078ec0ff */
[----:B------:R-:W-:Y:S02]  /*1230*/  IMAD.MOV.U32 R69, RZ, RZ, RZ ;  /* 0x000000ffff457224 */ /* 0x000fe400078e00ff */
[--C-:B------:R-:W-:Y:S02]  /*1240*/  IMAD R75, R2, 0x20, R3.reuse ;  /* 0x00000020024b7824 */ /* 0x100fe400078e0203 */
[----:B------:R-:W-:Y:S02]  /*1250*/  IMAD.IADD R71, R0, 0x1, R3 ;  /* 0x0000000100477824 */ /* 0x000fe400078e0203 */
[----:B------:R-:W-:-:S04]  /*1260*/  IMAD.WIDE.U32 R68, R73, R81, R68 ;  /* 0x0000005149447225 */ /* 0x000fc800078e0044 */
[C---:B------:R-:W-:Y:S02]  /*1270*/  IMAD R73, R2.reuse, 0x10, R3 ;  /* 0x0000001002497824 */ /* 0x040fe400078e0203 */
[----:B------:R-:W-:Y:S02]  /*1280*/  IMAD R79, R2, 0x10, R75 ;  /* 0x00000010024f7824 */ /* 0x000fe400078e024b */
[----:B---3--:R-:W-:-:S04]  /*1290*/  IMAD.WIDE R2, R71, 0x4, R76 ;  /* 0x0000000447027825 */ /* 0x008fc800078e024c */
[----:B------:R-:W-:Y:S01]  /*12a0*/  IMAD.IADD R73, R0, 0x1, R73 ;  /* 0x0000000100497824 */ /* 0x000fe200078e0249 */
[----:B------:R-:W-:Y:S01]  /*12b0*/  LEA R2, P0, R68, R2, 0x3 ;  /* 0x0000000244027211 */ /* 0x000fe200078018ff */
[C---:B------:R-:W-:Y:S02]  /*12c0*/  IMAD.IADD R75, R0.reuse, 0x1, R75 ;  /* 0x00000001004b7824 */ /* 0x040fe400078e024b */
[----:B------:R-:W-:Y:S01]  /*12d0*/  IMAD.IADD R79, R0, 0x1, R79 ;  /* 0x00000001004f7824 */ /* 0x000fe200078e024f */
[----:B------:R-:W-:Y:S01]  /*12e0*/  LEA.HI.X R3, R68, R3, R69, 0x3, P0 ;  /* 0x0000000344037211 */ /* 0x000fe200000f1c45 */
[----:B------:R-:W-:-:S04]  /*12f0*/  IMAD.WIDE R72, R73, 0x4, R76 ;  /* 0x0000000449487825 */ /* 0x000fc800078e024c */
[--C-:B------:R-:W-:Y:S01]  /*1300*/  IMAD.WIDE R74, R75, 0x4, R76.reuse ;  /* 0x000000044b4a7825 */ /* 0x100fe200078e024c */
[C---:B------:R-:W-:Y:S01]  /*1310*/  LEA R72, P0, R68.reuse, R72, 0x3 ;  /* 0x0000004844487211 */ /* 0x040fe200078018ff */
[----:B0-----:R0:W-:Y:S02]  /*1320*/  STG.E.64 desc[UR10][R2.64], R4 ;  /* 0x0000000402007986 */ /* 0x0011e4000c101b0a */
[----:B------:R-:W-:Y:S01]  /*1330*/  IMAD.WIDE R76, R79, 0x4, R76 ;  /* 0x000000044f4c7825 */ /* 0x000fe200078e024c */
[C---:B------:R-:W-:Y:S02]  /*1340*/  LEA R74, P1, R68.reuse, R74, 0x3 ;  /* 0x0000004a444a7211 */ /* 0x040fe400078218ff */
[C---:B------:R-:W-:Y:S01]  /*1350*/  LEA.HI.X R73, R68.reuse, R73, R69, 0x3, P0 ;  /* 0x0000004944497211 */ /* 0x040fe200000f1c45 */
[----:B------:R-:W-:Y:S01]  /*1360*/  IMAD.WIDE.U32 R70, R81, 0x40, R2 ;  /* 0x0000004051467825 */ /* 0x000fe200078e0002 */
[C---:B------:R-:W-:Y:S02]  /*1370*/  LEA R78, P2, R68.reuse, R76, 0x3 ;  /* 0x0000004c444e7211 */ /* 0x040fe400078418ff */
[----:B------:R-:W-:-:S02]  /*1380*/  LEA.HI.X R75, R68, R75, R69, 0x3, P1 ;  /* 0x0000004b444b7211 */ /* 0x000fc400008f1c45 */
[----:B------:R-:W-:Y:S01]  /*1390*/  STG.E.64 desc[UR10][R70.64], R6 ;  /* 0x0000000646007986 */ /* 0x000fe2000c101b0a */
[----:B------:R-:W-:Y:S01]  /*13a0*/  LEA.HI.X R79, R68, R77, R69, 0x3, P2 ;  /* 0x0000004d444f7211 */ /* 0x000fe200010f1c45 */
[C---:B------:R-:W-:Y:S02]  /*13b0*/  IMAD.WIDE.U32 R68, R81.reuse, 0x40, R72 ;  /* 0x0000004051447825 */ /* 0x040fe400078e0048 */
[----:B------:R-:W-:Y:S02]  /*13c0*/  STG.E.64 desc[UR10][R2.64+0x20], R8 ;  /* 0x0000200802007986 */ /* 0x000fe4000c101b0a */
[C---:B------:R-:W-:Y:S02]  /*13d0*/  IMAD.WIDE.U32 R76, R81.reuse, 0x40, R74 ;  /* 0x00000040514c7825 */ /* 0x040fe400078e004a */
[----:B------:R-:W-:Y:S02]  /*13e0*/  STG.E.64 desc[UR10][R70.64+0x20], R10 ;  /* 0x0000200a46007986 */ /* 0x000fe4000c101b0a */
[----:B0-----:R-:W-:-:S02]  /*13f0*/  IMAD.WIDE.U32 R4, R81, 0x40, R78 ;  /* 0x0000004051047825 */ /* 0x001fc400078e004e */
[----:B------:R-:W-:Y:S04]  /*1400*/  STG.E.64 desc[UR10][R2.64+0x40], R12 ;  /* 0x0000400c02007986 */ /* 0x000fe8000c101b0a */
        /* <DEDUP_REMOVED lines=26> */
[----:B------:R-:W-:Y:S01]  /*15b0*/  STG.E.64 desc[UR10][R4.64+0x60], R66 ;  /* 0x0000604204007986 */ /* 0x000fe2000c101b0a */
[----:B------:R-:W-:Y:S05]  /*15c0*/  EXIT ;  /* 0x000000000000794d */ /* 0x000fea0003800000 */
.L_x_2:
[----:B------:R-:W-:-:S00]  /*15d0*/  BRA `(.L_x_2) ;  /* 0xfffffffc00fc7947 */ /* 0x000fc0000383ffff */
[----:B------:R-:W-:-:S00]  /*15e0*/  NOP ;  /* 0x0000000000007918 */ /* 0x000fc00000000000 */
        /* <DEDUP_REMOVED lines=9> */
.L_x_3:


//--------------------- .nv.shared._Z6mm16tcP6__halfS0_Pfiii --------------------------
	.section	.nv.shared._Z6mm16tcP6__halfS0_Pfiii,"aw",@nobits
	.sectionflags	@""
	.align	2
.nv.shared._Z6mm16tcP6__halfS0_Pfiii:
	.zero		9216


//--------------------- .nv.shared.reserved.0     --------------------------
	.section	.nv.shared.reserved.0,"aw",@nobits
	.weak		__nv_reservedSMEM_offset_0_alias
	.size		__nv_reservedSMEM_offset_0_alias, 0, 64
	.other		__nv_reservedSMEM_offset_0_alias,@"STO_CUDA_RESERVED_SHARED STV_DEFAULT"
__nv_reservedSMEM_offset_0_alias:
	.zero		0
	.zero		64


//--------------------- .nv.constant0._Z6mm16tcP6__halfS0_Pfiii --------------------------
	.section	.nv.constant0._Z6mm16tcP6__halfS0_Pfiii,"a",@progbits
	.sectionflags	@""
	.align	4
.nv.constant0._Z6mm16tcP6__halfS0_Pfiii:
	.zero		932


//--------------------- SYMBOLS --------------------------

	.type		.nv.reservedSmem.offset0,@object
	.size		.nv.reservedSmem.offset0,0x4
	.type		.nv.reservedSmem.cap,@object
	.size		.nv.reservedSmem.cap,0x4
